//
// Generated by NVIDIA NVVM Compiler
//
// Compiler Build ID: CL-36424714
// Cuda compilation tools, release 13.0, V13.0.88
// Based on NVVM 20.0.0
//

.version 9.0
.target sm_100
.address_size 64

	// .globl	_Z15division_kernelPdS_S_iii

.visible .entry _Z15division_kernelPdS_S_iii(
	.param .u64 .ptr .align 1 _Z15division_kernelPdS_S_iii_param_0,
	.param .u64 .ptr .align 1 _Z15division_kernelPdS_S_iii_param_1,
	.param .u64 .ptr .align 1 _Z15division_kernelPdS_S_iii_param_2,
	.param .u32 _Z15division_kernelPdS_S_iii_param_3,
	.param .u32 _Z15division_kernelPdS_S_iii_param_4,
	.param .u32 _Z15division_kernelPdS_S_iii_param_5
)
{
	.reg .pred 	%p<9>;
	.reg .b32 	%r<48>;
	.reg .b64 	%rd<21>;
	.reg .b64 	%fd<14>;

	ld.param.u64 	%rd5, [_Z15division_kernelPdS_S_iii_param_0];
	ld.param.u64 	%rd3, [_Z15division_kernelPdS_S_iii_param_1];
	ld.param.u64 	%rd4, [_Z15division_kernelPdS_S_iii_param_2];
	ld.param.u32 	%r21, [_Z15division_kernelPdS_S_iii_param_3];
	ld.param.u32 	%r22, [_Z15division_kernelPdS_S_iii_param_4];
	ld.param.u32 	%r23, [_Z15division_kernelPdS_S_iii_param_5];
	cvta.to.global.u64 	%rd1, %rd5;
	mov.u32 	%r1, %tid.x;
	mov.u32 	%r24, %ntid.x;
	mov.u32 	%r25, %ctaid.x;
	mul.lo.s32 	%r2, %r24, %r25;
	add.s32 	%r3, %r2, %r1;
	add.s32 	%r45, %r22, %r3;
	setp.ge.s32 	%p1, %r45, %r21;
	@%p1 bra 	$L__BB0_11;
	mul.lo.s32 	%r5, %r22, 4097;
	mul.wide.s32 	%rd6, %r5, 8;
	add.s64 	%rd2, %rd1, %rd6;
	ld.global.f64 	%fd1, [%rd2];
	add.s32 	%r47, %r45, 1;
	setp.ge.s32 	%p2, %r47, %r21;
	@%p2 bra 	$L__BB0_9;
	add.s32 	%r26, %r1, %r23;
	add.s32 	%r27, %r26, %r22;
	add.s32 	%r28, %r47, %r23;
	max.s32 	%r29, %r21, %r28;
	not.b32 	%r30, %r2;
	add.s32 	%r31, %r29, %r30;
	sub.s32 	%r32, %r31, %r27;
	setp.ne.s32 	%p3, %r32, 0;
	selp.u32 	%r33, 1, 0, %p3;
	selp.s32 	%r34, -1, 0, %p3;
	add.s32 	%r35, %r32, %r34;
	div.u32 	%r36, %r35, %r23;
	add.s32 	%r7, %r36, %r33;
	and.b32  	%r37, %r7, 3;
	setp.eq.s32 	%p4, %r37, 3;
	@%p4 bra 	$L__BB0_6;
	add.s32 	%r38, %r3, %r5;
	add.s32 	%r44, %r38, 1;
	add.s32 	%r39, %r7, 1;
	and.b32  	%r40, %r39, 3;
	neg.s32 	%r43, %r40;
$L__BB0_4:
	.pragma "nounroll";
	mul.wide.s32 	%rd7, %r44, 8;
	add.s64 	%rd8, %rd1, %rd7;
	ld.global.f64 	%fd2, [%rd8];
	div.rn.f64 	%fd3, %fd2, %fd1;
	st.global.f64 	[%rd8], %fd3;
	add.s32 	%r45, %r45, %r23;
	add.s32 	%r44, %r44, %r23;
	add.s32 	%r43, %r43, 1;
	setp.ne.s32 	%p5, %r43, 0;
	@%p5 bra 	$L__BB0_4;
	add.s32 	%r47, %r45, 1;
$L__BB0_6:
	setp.lt.u32 	%p6, %r7, 3;
	@%p6 bra 	$L__BB0_9;
	shl.b32 	%r18, %r22, 12;
	mul.wide.s32 	%rd11, %r23, 8;
	shl.b32 	%r42, %r23, 2;
$L__BB0_8:
	add.s32 	%r41, %r47, %r18;
	mul.wide.s32 	%rd9, %r41, 8;
	add.s64 	%rd10, %rd1, %rd9;
	ld.global.f64 	%fd4, [%rd10];
	div.rn.f64 	%fd5, %fd4, %fd1;
	st.global.f64 	[%rd10], %fd5;
	add.s64 	%rd12, %rd10, %rd11;
	ld.global.f64 	%fd6, [%rd12];
	div.rn.f64 	%fd7, %fd6, %fd1;
	st.global.f64 	[%rd12], %fd7;
	add.s64 	%rd13, %rd12, %rd11;
	ld.global.f64 	%fd8, [%rd13];
	div.rn.f64 	%fd9, %fd8, %fd1;
	st.global.f64 	[%rd13], %fd9;
	add.s64 	%rd14, %rd13, %rd11;
	ld.global.f64 	%fd10, [%rd14];
	div.rn.f64 	%fd11, %fd10, %fd1;
	st.global.f64 	[%rd14], %fd11;
	add.s32 	%r47, %r42, %r47;
	setp.lt.s32 	%p7, %r47, %r21;
	@%p7 bra 	$L__BB0_8;
$L__BB0_9:
	setp.ne.s32 	%p8, %r3, 0;
	@%p8 bra 	$L__BB0_11;
	cvta.to.global.u64 	%rd15, %rd3;
	mul.wide.s32 	%rd16, %r22, 8;
	add.s64 	%rd17, %rd15, %rd16;
	ld.global.f64 	%fd12, [%rd17];
	div.rn.f64 	%fd13, %fd12, %fd1;
	cvta.to.global.u64 	%rd18, %rd4;
	add.s64 	%rd19, %rd18, %rd16;
	st.global.f64 	[%rd19], %fd13;
	mov.b64 	%rd20, 4607182418800017408;
	st.global.u64 	[%rd2], %rd20;
$L__BB0_11:
	ret;

}
	// .globl	_Z18elimination_kernelPdS_S_iii
.visible .entry _Z18elimination_kernelPdS_S_iii(
	.param .u64 .ptr .align 1 _Z18elimination_kernelPdS_S_iii_param_0,
	.param .u64 .ptr .align 1 _Z18elimination_kernelPdS_S_iii_param_1,
	.param .u64 .ptr .align 1 _Z18elimination_kernelPdS_S_iii_param_2,
	.param .u32 _Z18elimination_kernelPdS_S_iii_param_3,
	.param .u32 _Z18elimination_kernelPdS_S_iii_param_4,
	.param .u32 _Z18elimination_kernelPdS_S_iii_param_5
)
{
	.reg .pred 	%p<16>;
	.reg .b32 	%r<101>;
	.reg .b64 	%rd<51>;
	.reg .b64 	%fd<106>;

	ld.param.u64 	%rd6, [_Z18elimination_kernelPdS_S_iii_param_0];
	ld.param.u64 	%rd7, [_Z18elimination_kernelPdS_S_iii_param_1];
	ld.param.u64 	%rd5, [_Z18elimination_kernelPdS_S_iii_param_2];
	ld.param.u32 	%r42, [_Z18elimination_kernelPdS_S_iii_param_3];
	ld.param.u32 	%r40, [_Z18elimination_kernelPdS_S_iii_param_4];
	ld.param.u32 	%r41, [_Z18elimination_kernelPdS_S_iii_param_5];
	cvta.to.global.u64 	%rd1, %rd6;
	cvta.to.global.u64 	%rd2, %rd7;
	mov.u32 	%r1, %tid.x;
	mov.u32 	%r43, %ntid.x;
	mov.u32 	%r44, %ctaid.x;
	mul.lo.s32 	%r2, %r43, %r44;
	add.s32 	%r45, %r2, %r1;
	add.s32 	%r46, %r45, %r40;
	add.s32 	%r99, %r46, 1;
	max.s32 	%r48, %r46, %r99;
	setp.ge.s32 	%p1, %r48, %r42;
	@%p1 bra 	$L__BB1_22;
	cvta.to.global.u64 	%rd8, %rd5;
	add.s32 	%r4, %r40, 1;
	setp.ge.s32 	%p2, %r4, %r42;
	shl.b32 	%r5, %r40, 12;
	mul.wide.s32 	%rd9, %r40, 8;
	add.s64 	%rd3, %rd8, %rd9;
	@%p2 bra 	$L__BB1_16;
	not.b32 	%r77, %r40;
	add.s32 	%r78, %r42, %r77;
	sub.s32 	%r79, %r42, %r40;
	add.s32 	%r6, %r79, -2;
	and.b32  	%r7, %r78, 7;
	and.b32  	%r8, %r78, 3;
	and.b32  	%r9, %r78, 1;
	and.b32  	%r80, %r78, -8;
	neg.s32 	%r10, %r80;
	mad.lo.s32 	%r11, %r40, 4097, 1;
$L__BB1_3:
	setp.lt.u32 	%p8, %r6, 7;
	shl.b32 	%r13, %r99, 12;
	add.s32 	%r81, %r13, %r40;
	mul.wide.s32 	%rd30, %r81, 8;
	add.s64 	%rd4, %rd1, %rd30;
	mov.u32 	%r95, %r4;
	@%p8 bra 	$L__BB1_7;
	add.s32 	%r91, %r4, %r13;
	mov.u32 	%r90, %r11;
	mov.u32 	%r92, %r10;
	mov.u32 	%r93, %r40;
$L__BB1_5:
	.pragma "nounroll";
	mul.wide.s32 	%rd31, %r91, 8;
	add.s64 	%rd32, %rd1, 32;
	add.s64 	%rd33, %rd32, %rd31;
	mul.wide.s32 	%rd34, %r90, 8;
	add.s64 	%rd35, %rd32, %rd34;
	ld.global.f64 	%fd26, [%rd33+-32];
	ld.global.f64 	%fd27, [%rd4];
	ld.global.f64 	%fd28, [%rd35+-32];
	mul.f64 	%fd29, %fd27, %fd28;
	sub.f64 	%fd30, %fd26, %fd29;
	st.global.f64 	[%rd33+-32], %fd30;
	ld.global.f64 	%fd31, [%rd33+-24];
	ld.global.f64 	%fd32, [%rd4];
	ld.global.f64 	%fd33, [%rd35+-24];
	mul.f64 	%fd34, %fd32, %fd33;
	sub.f64 	%fd35, %fd31, %fd34;
	st.global.f64 	[%rd33+-24], %fd35;
	ld.global.f64 	%fd36, [%rd33+-16];
	ld.global.f64 	%fd37, [%rd4];
	ld.global.f64 	%fd38, [%rd35+-16];
	mul.f64 	%fd39, %fd37, %fd38;
	sub.f64 	%fd40, %fd36, %fd39;
	st.global.f64 	[%rd33+-16], %fd40;
	ld.global.f64 	%fd41, [%rd33+-8];
	ld.global.f64 	%fd42, [%rd4];
	ld.global.f64 	%fd43, [%rd35+-8];
	mul.f64 	%fd44, %fd42, %fd43;
	sub.f64 	%fd45, %fd41, %fd44;
	st.global.f64 	[%rd33+-8], %fd45;
	ld.global.f64 	%fd46, [%rd33];
	ld.global.f64 	%fd47, [%rd4];
	ld.global.f64 	%fd48, [%rd35];
	mul.f64 	%fd49, %fd47, %fd48;
	sub.f64 	%fd50, %fd46, %fd49;
	st.global.f64 	[%rd33], %fd50;
	ld.global.f64 	%fd51, [%rd33+8];
	ld.global.f64 	%fd52, [%rd4];
	ld.global.f64 	%fd53, [%rd35+8];
	mul.f64 	%fd54, %fd52, %fd53;
	sub.f64 	%fd55, %fd51, %fd54;
	st.global.f64 	[%rd33+8], %fd55;
	ld.global.f64 	%fd56, [%rd33+16];
	ld.global.f64 	%fd57, [%rd4];
	ld.global.f64 	%fd58, [%rd35+16];
	mul.f64 	%fd59, %fd57, %fd58;
	sub.f64 	%fd60, %fd56, %fd59;
	st.global.f64 	[%rd33+16], %fd60;
	ld.global.f64 	%fd61, [%rd33+24];
	ld.global.f64 	%fd62, [%rd4];
	ld.global.f64 	%fd63, [%rd35+24];
	mul.f64 	%fd64, %fd62, %fd63;
	sub.f64 	%fd65, %fd61, %fd64;
	st.global.f64 	[%rd33+24], %fd65;
	add.s32 	%r93, %r93, 8;
	add.s32 	%r92, %r92, 8;
	add.s32 	%r91, %r91, 8;
	add.s32 	%r90, %r90, 8;
	setp.ne.s32 	%p9, %r92, 0;
	@%p9 bra 	$L__BB1_5;
	add.s32 	%r95, %r93, 1;
$L__BB1_7:
	setp.eq.s32 	%p10, %r7, 0;
	@%p10 bra 	$L__BB1_15;
	add.s32 	%r82, %r7, -1;
	setp.lt.u32 	%p11, %r82, 3;
	@%p11 bra 	$L__BB1_10;
	add.s32 	%r83, %r95, %r13;
	mul.wide.s32 	%rd36, %r83, 8;
	add.s64 	%rd37, %rd1, %rd36;
	ld.global.f64 	%fd66, [%rd37];
	ld.global.f64 	%fd67, [%rd4];
	add.s32 	%r84, %r95, %r5;
	mul.wide.s32 	%rd38, %r84, 8;
	add.s64 	%rd39, %rd1, %rd38;
	ld.global.f64 	%fd68, [%rd39];
	mul.f64 	%fd69, %fd67, %fd68;
	sub.f64 	%fd70, %fd66, %fd69;
	st.global.f64 	[%rd37], %fd70;
	ld.global.f64 	%fd71, [%rd37+8];
	ld.global.f64 	%fd72, [%rd4];
	ld.global.f64 	%fd73, [%rd39+8];
	mul.f64 	%fd74, %fd72, %fd73;
	sub.f64 	%fd75, %fd71, %fd74;
	st.global.f64 	[%rd37+8], %fd75;
	ld.global.f64 	%fd76, [%rd37+16];
	ld.global.f64 	%fd77, [%rd4];
	ld.global.f64 	%fd78, [%rd39+16];
	mul.f64 	%fd79, %fd77, %fd78;
	sub.f64 	%fd80, %fd76, %fd79;
	st.global.f64 	[%rd37+16], %fd80;
	ld.global.f64 	%fd81, [%rd37+24];
	ld.global.f64 	%fd82, [%rd4];
	ld.global.f64 	%fd83, [%rd39+24];
	mul.f64 	%fd84, %fd82, %fd83;
	sub.f64 	%fd85, %fd81, %fd84;
	st.global.f64 	[%rd37+24], %fd85;
	add.s32 	%r95, %r95, 4;
$L__BB1_10:
	setp.eq.s32 	%p12, %r8, 0;
	@%p12 bra 	$L__BB1_15;
	setp.eq.s32 	%p13, %r8, 1;
	@%p13 bra 	$L__BB1_13;
	add.s32 	%r85, %r95, %r13;
	mul.wide.s32 	%rd40, %r85, 8;
	add.s64 	%rd41, %rd1, %rd40;
	ld.global.f64 	%fd86, [%rd41];
	ld.global.f64 	%fd87, [%rd4];
	add.s32 	%r86, %r95, %r5;
	mul.wide.s32 	%rd42, %r86, 8;
	add.s64 	%rd43, %rd1, %rd42;
	ld.global.f64 	%fd88, [%rd43];
	mul.f64 	%fd89, %fd87, %fd88;
	sub.f64 	%fd90, %fd86, %fd89;
	st.global.f64 	[%rd41], %fd90;
	ld.global.f64 	%fd91, [%rd41+8];
	ld.global.f64 	%fd92, [%rd4];
	ld.global.f64 	%fd93, [%rd43+8];
	mul.f64 	%fd94, %fd92, %fd93;
	sub.f64 	%fd95, %fd91, %fd94;
	st.global.f64 	[%rd41+8], %fd95;
	add.s32 	%r95, %r95, 2;
$L__BB1_13:
	setp.eq.s32 	%p14, %r9, 0;
	@%p14 bra 	$L__BB1_15;
	add.s32 	%r87, %r95, %r13;
	mul.wide.s32 	%rd44, %r87, 8;
	add.s64 	%rd45, %rd1, %rd44;
	ld.global.f64 	%fd96, [%rd45];
	ld.global.f64 	%fd97, [%rd4];
	add.s32 	%r88, %r95, %r5;
	mul.wide.s32 	%rd46, %r88, 8;
	add.s64 	%rd47, %rd1, %rd46;
	ld.global.f64 	%fd98, [%rd47];
	mul.f64 	%fd99, %fd97, %fd98;
	sub.f64 	%fd100, %fd96, %fd99;
	st.global.f64 	[%rd45], %fd100;
$L__BB1_15:
	mul.wide.s32 	%rd48, %r99, 8;
	add.s64 	%rd49, %rd2, %rd48;
	ld.global.f64 	%fd101, [%rd49];
	ld.global.f64 	%fd102, [%rd4];
	ld.global.f64 	%fd103, [%rd3];
	mul.f64 	%fd104, %fd102, %fd103;
	sub.f64 	%fd105, %fd101, %fd104;
	st.global.f64 	[%rd49], %fd105;
	mov.b64 	%rd50, 0;
	st.global.u64 	[%rd4], %rd50;
	add.s32 	%r99, %r99, %r41;
	setp.lt.s32 	%p15, %r99, %r42;
	@%p15 bra 	$L__BB1_3;
	bra.uni 	$L__BB1_22;
$L__BB1_16:
	add.s32 	%r49, %r1, %r41;
	add.s32 	%r50, %r49, %r40;
	add.s32 	%r51, %r99, %r41;
	max.s32 	%r52, %r42, %r51;
	not.b32 	%r53, %r2;
	add.s32 	%r54, %r52, %r53;
	sub.s32 	%r55, %r54, %r50;
	setp.ne.s32 	%p3, %r55, 0;
	selp.u32 	%r56, 1, 0, %p3;
	selp.s32 	%r57, -1, 0, %p3;
	add.s32 	%r58, %r55, %r57;
	div.u32 	%r59, %r58, %r41;
	add.s32 	%r30, %r59, %r56;
	and.b32  	%r60, %r30, 3;
	setp.eq.s32 	%p4, %r60, 3;
	@%p4 bra 	$L__BB1_19;
	add.s32 	%r62, %r30, 1;
	and.b32  	%r31, %r62, 3;
	mov.b32 	%r98, 0;
$L__BB1_18:
	.pragma "nounroll";
	mul.wide.s32 	%rd10, %r99, 8;
	add.s64 	%rd11, %rd2, %rd10;
	ld.global.f64 	%fd1, [%rd11];
	shl.b32 	%r63, %r99, 12;
	add.s32 	%r64, %r63, %r40;
	mul.wide.s32 	%rd12, %r64, 8;
	add.s64 	%rd13, %rd1, %rd12;
	ld.global.f64 	%fd2, [%rd13];
	ld.global.f64 	%fd3, [%rd3];
	mul.f64 	%fd4, %fd2, %fd3;
	sub.f64 	%fd5, %fd1, %fd4;
	st.global.f64 	[%rd11], %fd5;
	mov.b64 	%rd14, 0;
	st.global.u64 	[%rd13], %rd14;
	add.s32 	%r99, %r99, %r41;
	add.s32 	%r98, %r98, 1;
	setp.ne.s32 	%p5, %r98, %r31;
	@%p5 bra 	$L__BB1_18;
$L__BB1_19:
	setp.lt.u32 	%p6, %r30, 3;
	@%p6 bra 	$L__BB1_22;
	mul.wide.s32 	%rd20, %r41, 8;
	shl.b32 	%r76, %r41, 2;
$L__BB1_21:
	mul.wide.s32 	%rd15, %r99, 8;
	add.s64 	%rd16, %rd2, %rd15;
	ld.global.f64 	%fd6, [%rd16];
	shl.b32 	%r65, %r99, 12;
	add.s32 	%r66, %r65, %r40;
	mul.wide.s32 	%rd17, %r66, 8;
	add.s64 	%rd18, %rd1, %rd17;
	ld.global.f64 	%fd7, [%rd18];
	ld.global.f64 	%fd8, [%rd3];
	mul.f64 	%fd9, %fd7, %fd8;
	sub.f64 	%fd10, %fd6, %fd9;
	st.global.f64 	[%rd16], %fd10;
	mov.b64 	%rd19, 0;
	st.global.u64 	[%rd18], %rd19;
	add.s64 	%rd21, %rd16, %rd20;
	ld.global.f64 	%fd11, [%rd21];
	add.s32 	%r67, %r99, %r41;
	shl.b32 	%r68, %r67, 12;
	add.s32 	%r69, %r68, %r40;
	mul.wide.s32 	%rd22, %r69, 8;
	add.s64 	%rd23, %rd1, %rd22;
	ld.global.f64 	%fd12, [%rd23];
	ld.global.f64 	%fd13, [%rd3];
	mul.f64 	%fd14, %fd12, %fd13;
	sub.f64 	%fd15, %fd11, %fd14;
	st.global.f64 	[%rd21], %fd15;
	st.global.u64 	[%rd23], %rd19;
	add.s64 	%rd24, %rd21, %rd20;
	ld.global.f64 	%fd16, [%rd24];
	add.s32 	%r70, %r67, %r41;
	shl.b32 	%r71, %r70, 12;
	add.s32 	%r72, %r71, %r40;
	mul.wide.s32 	%rd25, %r72, 8;
	add.s64 	%rd26, %rd1, %rd25;
	ld.global.f64 	%fd17, [%rd26];
	ld.global.f64 	%fd18, [%rd3];
	mul.f64 	%fd19, %fd17, %fd18;
	sub.f64 	%fd20, %fd16, %fd19;
	st.global.f64 	[%rd24], %fd20;
	st.global.u64 	[%rd26], %rd19;
	add.s64 	%rd27, %rd24, %rd20;
	ld.global.f64 	%fd21, [%rd27];
	add.s32 	%r73, %r70, %r41;
	shl.b32 	%r74, %r73, 12;
	add.s32 	%r75, %r74, %r40;
	mul.wide.s32 	%rd28, %r75, 8;
	add.s64 	%rd29, %rd1, %rd28;
	ld.global.f64 	%fd22, [%rd29];
	ld.global.f64 	%fd23, [%rd3];
	mul.f64 	%fd24, %fd22, %fd23;
	sub.f64 	%fd25, %fd21, %fd24;
	st.global.f64 	[%rd27], %fd25;
	st.global.u64 	[%rd29], %rd19;
	add.s32 	%r99, %r76, %r99;
	setp.lt.s32 	%p7, %r99, %r42;
	@%p7 bra 	$L__BB1_21;
$L__BB1_22:
	ret;

}
	// .globl	_Z13jordan_kernelPdS_S_iii
.visible .entry _Z13jordan_kernelPdS_S_iii(
	.param .u64 .ptr .align 1 _Z13jordan_kernelPdS_S_iii_param_0,
	.param .u64 .ptr .align 1 _Z13jordan_kernelPdS_S_iii_param_1,
	.param .u64 .ptr .align 1 _Z13jordan_kernelPdS_S_iii_param_2,
	.param .u32 _Z13jordan_kernelPdS_S_iii_param_3,
	.param .u32 _Z13jordan_kernelPdS_S_iii_param_4,
	.param .u32 _Z13jordan_kernelPdS_S_iii_param_5
)
{
	.reg .pred 	%p<17>;
	.reg .b32 	%r<103>;
	.reg .b64 	%rd<49>;
	.reg .b64 	%fd<106>;

	ld.param.u64 	%rd5, [_Z13jordan_kernelPdS_S_iii_param_0];
	ld.param.u64 	%rd6, [_Z13jordan_kernelPdS_S_iii_param_2];
	ld.param.u32 	%r35, [_Z13jordan_kernelPdS_S_iii_param_4];
	ld.param.u32 	%r36, [_Z13jordan_kernelPdS_S_iii_param_5];
	cvta.to.global.u64 	%rd1, %rd5;
	cvta.to.global.u64 	%rd2, %rd6;
	mov.u32 	%r37, %tid.x;
	mov.u32 	%r38, %ntid.x;
	mov.u32 	%r39, %ctaid.x;
	mad.lo.s32 	%r101, %r38, %r39, %r37;
	setp.ge.s32 	%p1, %r101, %r35;
	@%p1 bra 	$L__BB2_22;
	ld.param.u32 	%r85, [_Z13jordan_kernelPdS_S_iii_param_3];
	add.s32 	%r2, %r35, 1;
	setp.ge.s32 	%p2, %r2, %r85;
	mul.wide.s32 	%rd7, %r35, 8;
	add.s64 	%rd3, %rd2, %rd7;
	@%p2 bra 	$L__BB2_16;
	ld.param.u32 	%r86, [_Z13jordan_kernelPdS_S_iii_param_3];
	not.b32 	%r63, %r35;
	add.s32 	%r64, %r86, %r63;
	and.b32  	%r3, %r64, 7;
$L__BB2_3:
	ld.param.u32 	%r87, [_Z13jordan_kernelPdS_S_iii_param_3];
	sub.s32 	%r65, %r87, %r35;
	add.s32 	%r66, %r65, -2;
	setp.lt.u32 	%p8, %r66, 7;
	shl.b32 	%r5, %r101, 12;
	add.s32 	%r67, %r5, %r35;
	mul.wide.s32 	%rd28, %r67, 8;
	add.s64 	%rd4, %rd1, %rd28;
	mov.u32 	%r97, %r2;
	@%p8 bra 	$L__BB2_7;
	ld.param.u32 	%r88, [_Z13jordan_kernelPdS_S_iii_param_3];
	add.s32 	%r69, %r88, %r63;
	and.b32  	%r70, %r69, -8;
	neg.s32 	%r94, %r70;
	mad.lo.s32 	%r92, %r35, 4097, 1;
	add.s32 	%r93, %r2, %r5;
	mov.u32 	%r95, %r35;
$L__BB2_5:
	.pragma "nounroll";
	mul.wide.s32 	%rd29, %r93, 8;
	add.s64 	%rd30, %rd1, 32;
	add.s64 	%rd31, %rd30, %rd29;
	mul.wide.s32 	%rd32, %r92, 8;
	add.s64 	%rd33, %rd30, %rd32;
	ld.global.f64 	%fd26, [%rd31+-32];
	ld.global.f64 	%fd27, [%rd4];
	ld.global.f64 	%fd28, [%rd33+-32];
	mul.f64 	%fd29, %fd27, %fd28;
	sub.f64 	%fd30, %fd26, %fd29;
	st.global.f64 	[%rd31+-32], %fd30;
	ld.global.f64 	%fd31, [%rd31+-24];
	ld.global.f64 	%fd32, [%rd4];
	ld.global.f64 	%fd33, [%rd33+-24];
	mul.f64 	%fd34, %fd32, %fd33;
	sub.f64 	%fd35, %fd31, %fd34;
	st.global.f64 	[%rd31+-24], %fd35;
	ld.global.f64 	%fd36, [%rd31+-16];
	ld.global.f64 	%fd37, [%rd4];
	ld.global.f64 	%fd38, [%rd33+-16];
	mul.f64 	%fd39, %fd37, %fd38;
	sub.f64 	%fd40, %fd36, %fd39;
	st.global.f64 	[%rd31+-16], %fd40;
	ld.global.f64 	%fd41, [%rd31+-8];
	ld.global.f64 	%fd42, [%rd4];
	ld.global.f64 	%fd43, [%rd33+-8];
	mul.f64 	%fd44, %fd42, %fd43;
	sub.f64 	%fd45, %fd41, %fd44;
	st.global.f64 	[%rd31+-8], %fd45;
	ld.global.f64 	%fd46, [%rd31];
	ld.global.f64 	%fd47, [%rd4];
	ld.global.f64 	%fd48, [%rd33];
	mul.f64 	%fd49, %fd47, %fd48;
	sub.f64 	%fd50, %fd46, %fd49;
	st.global.f64 	[%rd31], %fd50;
	ld.global.f64 	%fd51, [%rd31+8];
	ld.global.f64 	%fd52, [%rd4];
	ld.global.f64 	%fd53, [%rd33+8];
	mul.f64 	%fd54, %fd52, %fd53;
	sub.f64 	%fd55, %fd51, %fd54;
	st.global.f64 	[%rd31+8], %fd55;
	ld.global.f64 	%fd56, [%rd31+16];
	ld.global.f64 	%fd57, [%rd4];
	ld.global.f64 	%fd58, [%rd33+16];
	mul.f64 	%fd59, %fd57, %fd58;
	sub.f64 	%fd60, %fd56, %fd59;
	st.global.f64 	[%rd31+16], %fd60;
	ld.global.f64 	%fd61, [%rd31+24];
	ld.global.f64 	%fd62, [%rd4];
	ld.global.f64 	%fd63, [%rd33+24];
	mul.f64 	%fd64, %fd62, %fd63;
	sub.f64 	%fd65, %fd61, %fd64;
	st.global.f64 	[%rd31+24], %fd65;
	add.s32 	%r95, %r95, 8;
	add.s32 	%r94, %r94, 8;
	add.s32 	%r93, %r93, 8;
	add.s32 	%r92, %r92, 8;
	setp.ne.s32 	%p9, %r94, 0;
	@%p9 bra 	$L__BB2_5;
	add.s32 	%r97, %r95, 1;
$L__BB2_7:
	setp.eq.s32 	%p10, %r3, 0;
	@%p10 bra 	$L__BB2_15;
	add.s32 	%r71, %r3, -1;
	setp.lt.u32 	%p11, %r71, 3;
	@%p11 bra 	$L__BB2_10;
	add.s32 	%r72, %r97, %r5;
	mul.wide.s32 	%rd34, %r72, 8;
	add.s64 	%rd35, %rd1, %rd34;
	ld.global.f64 	%fd66, [%rd35];
	ld.global.f64 	%fd67, [%rd4];
	shl.b32 	%r73, %r35, 12;
	add.s32 	%r74, %r97, %r73;
	mul.wide.s32 	%rd36, %r74, 8;
	add.s64 	%rd37, %rd1, %rd36;
	ld.global.f64 	%fd68, [%rd37];
	mul.f64 	%fd69, %fd67, %fd68;
	sub.f64 	%fd70, %fd66, %fd69;
	st.global.f64 	[%rd35], %fd70;
	ld.global.f64 	%fd71, [%rd35+8];
	ld.global.f64 	%fd72, [%rd4];
	ld.global.f64 	%fd73, [%rd37+8];
	mul.f64 	%fd74, %fd72, %fd73;
	sub.f64 	%fd75, %fd71, %fd74;
	st.global.f64 	[%rd35+8], %fd75;
	ld.global.f64 	%fd76, [%rd35+16];
	ld.global.f64 	%fd77, [%rd4];
	ld.global.f64 	%fd78, [%rd37+16];
	mul.f64 	%fd79, %fd77, %fd78;
	sub.f64 	%fd80, %fd76, %fd79;
	st.global.f64 	[%rd35+16], %fd80;
	ld.global.f64 	%fd81, [%rd35+24];
	ld.global.f64 	%fd82, [%rd4];
	ld.global.f64 	%fd83, [%rd37+24];
	mul.f64 	%fd84, %fd82, %fd83;
	sub.f64 	%fd85, %fd81, %fd84;
	st.global.f64 	[%rd35+24], %fd85;
	add.s32 	%r97, %r97, 4;
$L__BB2_10:
	ld.param.u32 	%r89, [_Z13jordan_kernelPdS_S_iii_param_3];
	shl.b32 	%r21, %r35, 12;
	add.s32 	%r77, %r89, %r63;
	and.b32  	%r75, %r77, 3;
	setp.eq.s32 	%p12, %r75, 0;
	@%p12 bra 	$L__BB2_15;
	setp.eq.s32 	%p13, %r75, 1;
	@%p13 bra 	$L__BB2_13;
	add.s32 	%r78, %r97, %r5;
	mul.wide.s32 	%rd38, %r78, 8;
	add.s64 	%rd39, %rd1, %rd38;
	ld.global.f64 	%fd86, [%rd39];
	ld.global.f64 	%fd87, [%rd4];
	add.s32 	%r79, %r97, %r21;
	mul.wide.s32 	%rd40, %r79, 8;
	add.s64 	%rd41, %rd1, %rd40;
	ld.global.f64 	%fd88, [%rd41];
	mul.f64 	%fd89, %fd87, %fd88;
	sub.f64 	%fd90, %fd86, %fd89;
	st.global.f64 	[%rd39], %fd90;
	ld.global.f64 	%fd91, [%rd39+8];
	ld.global.f64 	%fd92, [%rd4];
	ld.global.f64 	%fd93, [%rd41+8];
	mul.f64 	%fd94, %fd92, %fd93;
	sub.f64 	%fd95, %fd91, %fd94;
	st.global.f64 	[%rd39+8], %fd95;
	add.s32 	%r97, %r97, 2;
$L__BB2_13:
	ld.param.u32 	%r90, [_Z13jordan_kernelPdS_S_iii_param_3];
	add.s32 	%r81, %r90, %r63;
	and.b32  	%r82, %r81, 1;
	setp.eq.b32 	%p14, %r82, 1;
	not.pred 	%p15, %p14;
	@%p15 bra 	$L__BB2_15;
	add.s32 	%r83, %r97, %r5;
	mul.wide.s32 	%rd42, %r83, 8;
	add.s64 	%rd43, %rd1, %rd42;
	ld.global.f64 	%fd96, [%rd43];
	ld.global.f64 	%fd97, [%rd4];
	add.s32 	%r84, %r97, %r21;
	mul.wide.s32 	%rd44, %r84, 8;
	add.s64 	%rd45, %rd1, %rd44;
	ld.global.f64 	%fd98, [%rd45];
	mul.f64 	%fd99, %fd97, %fd98;
	sub.f64 	%fd100, %fd96, %fd99;
	st.global.f64 	[%rd43], %fd100;
$L__BB2_15:
	mul.wide.s32 	%rd46, %r101, 8;
	add.s64 	%rd47, %rd2, %rd46;
	ld.global.f64 	%fd101, [%rd47];
	ld.global.f64 	%fd102, [%rd4];
	ld.global.f64 	%fd103, [%rd3];
	mul.f64 	%fd104, %fd102, %fd103;
	sub.f64 	%fd105, %fd101, %fd104;
	st.global.f64 	[%rd47], %fd105;
	mov.b64 	%rd48, 0;
	st.global.u64 	[%rd4], %rd48;
	add.s32 	%r101, %r101, %r36;
	setp.lt.s32 	%p16, %r101, %r35;
	@%p16 bra 	$L__BB2_3;
	bra.uni 	$L__BB2_22;
$L__BB2_16:
	add.s32 	%r40, %r101, %r36;
	max.s32 	%r41, %r35, %r40;
	setp.lt.s32 	%p3, %r40, %r35;
	selp.u32 	%r42, 1, 0, %p3;
	add.s32 	%r43, %r40, %r42;
	sub.s32 	%r44, %r41, %r43;
	div.u32 	%r45, %r44, %r36;
	add.s32 	%r25, %r45, %r42;
	and.b32  	%r46, %r25, 3;
	setp.eq.s32 	%p4, %r46, 3;
	@%p4 bra 	$L__BB2_19;
	add.s32 	%r48, %r25, 1;
	and.b32  	%r26, %r48, 3;
	mov.b32 	%r100, 0;
$L__BB2_18:
	.pragma "nounroll";
	mul.wide.s32 	%rd8, %r101, 8;
	add.s64 	%rd9, %rd2, %rd8;
	ld.global.f64 	%fd1, [%rd9];
	shl.b32 	%r49, %r101, 12;
	add.s32 	%r50, %r49, %r35;
	mul.wide.s32 	%rd10, %r50, 8;
	add.s64 	%rd11, %rd1, %rd10;
	ld.global.f64 	%fd2, [%rd11];
	ld.global.f64 	%fd3, [%rd3];
	mul.f64 	%fd4, %fd2, %fd3;
	sub.f64 	%fd5, %fd1, %fd4;
	st.global.f64 	[%rd9], %fd5;
	mov.b64 	%rd12, 0;
	st.global.u64 	[%rd11], %rd12;
	add.s32 	%r101, %r101, %r36;
	add.s32 	%r100, %r100, 1;
	setp.ne.s32 	%p5, %r100, %r26;
	@%p5 bra 	$L__BB2_18;
$L__BB2_19:
	setp.lt.u32 	%p6, %r25, 3;
	@%p6 bra 	$L__BB2_22;
	mul.wide.s32 	%rd18, %r36, 8;
	shl.b32 	%r62, %r36, 2;
$L__BB2_21:
	mul.wide.s32 	%rd13, %r101, 8;
	add.s64 	%rd14, %rd2, %rd13;
	ld.global.f64 	%fd6, [%rd14];
	shl.b32 	%r51, %r101, 12;
	add.s32 	%r52, %r51, %r35;
	mul.wide.s32 	%rd15, %r52, 8;
	add.s64 	%rd16, %rd1, %rd15;
	ld.global.f64 	%fd7, [%rd16];
	ld.global.f64 	%fd8, [%rd3];
	mul.f64 	%fd9, %fd7, %fd8;
	sub.f64 	%fd10, %fd6, %fd9;
	st.global.f64 	[%rd14], %fd10;
	mov.b64 	%rd17, 0;
	st.global.u64 	[%rd16], %rd17;
	add.s64 	%rd19, %rd14, %rd18;
	ld.global.f64 	%fd11, [%rd19];
	add.s32 	%r53, %r101, %r36;
	shl.b32 	%r54, %r53, 12;
	add.s32 	%r55, %r54, %r35;
	mul.wide.s32 	%rd20, %r55, 8;
	add.s64 	%rd21, %rd1, %rd20;
	ld.global.f64 	%fd12, [%rd21];
	ld.global.f64 	%fd13, [%rd3];
	mul.f64 	%fd14, %fd12, %fd13;
	sub.f64 	%fd15, %fd11, %fd14;
	st.global.f64 	[%rd19], %fd15;
	st.global.u64 	[%rd21], %rd17;
	add.s64 	%rd22, %rd19, %rd18;
	ld.global.f64 	%fd16, [%rd22];
	add.s32 	%r56, %r53, %r36;
	shl.b32 	%r57, %r56, 12;
	add.s32 	%r58, %r57, %r35;
	mul.wide.s32 	%rd23, %r58, 8;
	add.s64 	%rd24, %rd1, %rd23;
	ld.global.f64 	%fd17, [%rd24];
	ld.global.f64 	%fd18, [%rd3];
	mul.f64 	%fd19, %fd17, %fd18;
	sub.f64 	%fd20, %fd16, %fd19;
	st.global.f64 	[%rd22], %fd20;
	st.global.u64 	[%rd24], %rd17;
	add.s64 	%rd25, %rd22, %rd18;
	ld.global.f64 	%fd21, [%rd25];
	add.s32 	%r59, %r56, %r36;
	shl.b32 	%r60, %r59, 12;
	add.s32 	%r61, %r60, %r35;
	mul.wide.s32 	%rd26, %r61, 8;
	add.s64 	%rd27, %rd1, %rd26;
	ld.global.f64 	%fd22, [%rd27];
	ld.global.f64 	%fd23, [%rd3];
	mul.f64 	%fd24, %fd22, %fd23;
	sub.f64 	%fd25, %fd21, %fd24;
	st.global.f64 	[%rd25], %fd25;
	st.global.u64 	[%rd27], %rd17;
	add.s32 	%r101, %r62, %r101;
	setp.lt.s32 	%p7, %r101, %r35;
	@%p7 bra 	$L__BB2_21;
$L__BB2_22:
	ret;

}


// ===== COMPILED SASS (sm_100) =====

	.target	sm_100

	.elftype	@"ET_EXEC"


//--------------------- .note.nv.tkinfo           --------------------------
	.section	.note.nv.tkinfo,"",@"SHT_NOTE"
	.sectionflags	@"SHF_NOTE_NV_TKINFO"
	.tkinfo
        /*0018*/ 	.word	0x00000002
        /*0030*/ 	.string	""
        /*0030*/ 	.string	"ptxas"
        /*0030*/ 	.string	"Cuda compilation tools, release 13.0, V13.0.88"
        /*0030*/ 	.string	"Build cuda_13.0.r13.0/compiler.36424714_0"
        /*0030*/ 	.string	"-arch sm_100 -m 64 "



//--------------------- .note.nv.cuinfo           --------------------------
	.section	.note.nv.cuinfo,"",@"SHT_NOTE"
	.sectionflags	@"SHF_NOTE_NV_CUINFO"
        /*0018*/ 	.short	0x0002
        /*001a*/ 	.short	0x0064
        /*001c*/ 	.short	0x0082
	.zero		2


//--------------------- .nv.info                  --------------------------
	.section	.nv.info,"",@"SHT_CUDA_INFO"
	.align	4


	//----- nvinfo : EIATTR_REGCOUNT
	.align		4
        /*0000*/ 	.byte	0x04, 0x2f
        /*0002*/ 	.short	(.L_1 - .L_0)
	.align		4
.L_0:
        /*0004*/ 	.word	index@(_Z15division_kernelPdS_S_iii)
        /*0008*/ 	.word	0x00000026


	//----- nvinfo : EIATTR_FRAME_SIZE
	.align		4
.L_1:
        /*000c*/ 	.byte	0x04, 0x11
        /*000e*/ 	.short	(.L_3 - .L_2)
	.align		4
.L_2:
        /*0010*/ 	.word	index@($__internal_0_$__cuda_sm20_div_rn_f64_full)
        /*0014*/ 	.word	0x00000000


	//----- nvinfo : EIATTR_FRAME_SIZE
	.align		4
.L_3:
        /*0018*/ 	.byte	0x04, 0x11
        /*001a*/ 	.short	(.L_5 - .L_4)
	.align		4
.L_4:
        /*001c*/ 	.word	index@(_Z15division_kernelPdS_S_iii)
        /*0020*/ 	.word	0x00000000


	//----- nvinfo : EIATTR_REGCOUNT
	.align		4
.L_5:
        /*0024*/ 	.byte	0x04, 0x2f
        /*0026*/ 	.short	(.L_7 - .L_6)
	.align		4
.L_6:
        /*0028*/ 	.word	index@(_Z18elimination_kernelPdS_S_iii)
        /*002c*/ 	.word	0x0000001e


	//----- nvinfo : EIATTR_FRAME_SIZE
	.align		4
.L_7:
        /*0030*/ 	.byte	0x04, 0x11
        /*0032*/ 	.short	(.L_9 - .L_8)
	.align		4
.L_8:
        /*0034*/ 	.word	index@(_Z18elimination_kernelPdS_S_iii)
        /*0038*/ 	.word	0x00000000


	//----- nvinfo : EIATTR_REGCOUNT
	.align		4
.L_9:
        /*003c*/ 	.byte	0x04, 0x2f
        /*003e*/ 	.short	(.L_11 - .L_10)
	.align		4
.L_10:
        /*0040*/ 	.word	index@(_Z13jordan_kernelPdS_S_iii)
        /*0044*/ 	.word	0x00000020


	//----- nvinfo : EIATTR_FRAME_SIZE
	.align		4
.L_11:
        /*0048*/ 	.byte	0x04, 0x11
        /*004a*/ 	.short	(.L_13 - .L_12)
	.align		4
.L_12:
        /*004c*/ 	.word	index@(_Z13jordan_kernelPdS_S_iii)
        /*0050*/ 	.word	0x00000000


	//----- nvinfo : EIATTR_MIN_STACK_SIZE
	.align		4
.L_13:
        /*0054*/ 	.byte	0x04, 0x12
        /*0056*/ 	.short	(.L_15 - .L_14)
	.align		4
.L_14:
        /*0058*/ 	.word	index@(_Z13jordan_kernelPdS_S_iii)
        /*005c*/ 	.word	0x00000000


	//----- nvinfo : EIATTR_MIN_STACK_SIZE
	.align		4
.L_15:
        /*0060*/ 	.byte	0x04, 0x12
        /*0062*/ 	.short	(.L_17 - .L_16)
	.align		4
.L_16:
        /*0064*/ 	.word	index@(_Z18elimination_kernelPdS_S_iii)
        /*0068*/ 	.word	0x00000000


	//----- nvinfo : EIATTR_MIN_STACK_SIZE
	.align		4
.L_17:
        /*006c*/ 	.byte	0x04, 0x12
        /*006e*/ 	.short	(.L_19 - .L_18)
	.align		4
.L_18:
        /*0070*/ 	.word	index@(_Z15division_kernelPdS_S_iii)
        /*0074*/ 	.word	0x00000000
.L_19:


//--------------------- .nv.compat                --------------------------
	.section	.nv.compat,"",@"SHT_CUDA_COMPAT_INFO"
	.align	4
        /*0000*/ 	.byte	0x02, 0x09, 0x00, 0x00, 0x02, 0x02, 0x01, 0x00, 0x02, 0x05, 0x05, 0x00, 0x03, 0x07, 0x01, 0x01
        /*0010*/ 	.byte	0x02, 0x03, 0x00, 0x00, 0x02, 0x06, 0x01, 0x00, 0x04, 0x0b, 0x08, 0x00, 0x01, 0x00, 0x00, 0x00
        /*0020*/ 	.byte	0x00, 0x00, 0x00, 0x00


//--------------------- .nv.info._Z13jordan_kernelPdS_S_iii --------------------------
	.section	.nv.info._Z13jordan_kernelPdS_S_iii,"",@"SHT_CUDA_INFO"
	.sectionflags	@""
	.align	4


	//----- nvinfo : EIATTR_CUDA_API_VERSION
	.align		4
        /*0000*/ 	.byte	0x04, 0x37
        /*0002*/ 	.short	(.L_21 - .L_20)
.L_20:
        /*0004*/ 	.word	0x00000082


	//----- nvinfo : EIATTR_KPARAM_INFO
	.align		4
.L_21:
        /*0008*/ 	.byte	0x04, 0x17
        /*000a*/ 	.short	(.L_23 - .L_22)
.L_22:
        /*000c*/ 	.word	0x00000000
        /*0010*/ 	.short	0x0005
        /*0012*/ 	.short	0x0020
        /*0014*/ 	.byte	0x00, 0xf0, 0x11, 0x00


	//----- nvinfo : EIATTR_KPARAM_INFO
	.align		4
.L_23:
        /*0018*/ 	.byte	0x04, 0x17
        /*001a*/ 	.short	(.L_25 - .L_24)
.L_24:
        /*001c*/ 	.word	0x00000000
        /*0020*/ 	.short	0x0004
        /*0022*/ 	.short	0x001c
        /*0024*/ 	.byte	0x00, 0xf0, 0x11, 0x00


	//----- nvinfo : EIATTR_KPARAM_INFO
	.align		4
.L_25:
        /*0028*/ 	.byte	0x04, 0x17
        /*002a*/ 	.short	(.L_27 - .L_26)
.L_26:
        /*002c*/ 	.word	0x00000000
        /*0030*/ 	.short	0x0003
        /*0032*/ 	.short	0x0018
        /*0034*/ 	.byte	0x00, 0xf0, 0x11, 0x00


	//----- nvinfo : EIATTR_KPARAM_INFO
	.align		4
.L_27:
        /*0038*/ 	.byte	0x04, 0x17
        /*003a*/ 	.short	(.L_29 - .L_28)
.L_28:
        /*003c*/ 	.word	0x00000000
        /*0040*/ 	.short	0x0002
        /*0042*/ 	.short	0x0010
        /*0044*/ 	.byte	0x00, 0xf5, 0x21, 0x00


	//----- nvinfo : EIATTR_KPARAM_INFO
	.align		4
.L_29:
        /*0048*/ 	.byte	0x04, 0x17
        /*004a*/ 	.short	(.L_31 - .L_30)
.L_30:
        /*004c*/ 	.word	0x00000000
        /*0050*/ 	.short	0x0001
        /*0052*/ 	.short	0x0008
        /*0054*/ 	.byte	0x00, 0xf5, 0x21, 0x00


	//----- nvinfo : EIATTR_KPARAM_INFO
	.align		4
.L_31:
        /*0058*/ 	.byte	0x04, 0x17
        /*005a*/ 	.short	(.L_33 - .L_32)
.L_32:
        /*005c*/ 	.word	0x00000000
        /*0060*/ 	.short	0x0000
        /*0062*/ 	.short	0x0000
        /*0064*/ 	.byte	0x00, 0xf5, 0x21, 0x00


	//----- nvinfo : EIATTR_SPARSE_MMA_MASK
	.align		4
.L_33:
        /*0068*/ 	.byte	0x03, 0x50
        /*006a*/ 	.short	0x0000


	//----- nvinfo : EIATTR_MAXREG_COUNT
	.align		4
        /*006c*/ 	.byte	0x03, 0x1b
        /*006e*/ 	.short	0x00ff


	//----- nvinfo : EIATTR_MERCURY_ISA_VERSION
	.align		4
        /*0070*/ 	.byte	0x03, 0x5f
        /*0072*/ 	.short	0x0101


	//----- nvinfo : EIATTR_VRC_CTA_INIT_COUNT
	.align		4
        /*0074*/ 	.byte	0x02, 0x4a
	.zero		1
	.zero		1


	//----- nvinfo : EIATTR_EXIT_INSTR_OFFSETS
	.align		4
        /*0078*/ 	.byte	0x04, 0x1c
        /*007a*/ 	.short	(.L_35 - .L_34)


	//   ....[0]....
.L_34:
        /*007c*/ 	.word	0x00000070


	//   ....[1]....
        /*0080*/ 	.word	0x00000a00


	//   ....[2]....
        /*0084*/ 	.word	0x00000d10


	//   ....[3]....
        /*0088*/ 	.word	0x00000fd0


	//----- nvinfo : EIATTR_CRS_STACK_SIZE
	.align		4
.L_35:
        /*008c*/ 	.byte	0x04, 0x1e
        /*008e*/ 	.short	(.L_37 - .L_36)
.L_36:
        /*0090*/ 	.word	0x00000000


	//----- nvinfo : EIATTR_CBANK_PARAM_SIZE
	.align		4
.L_37:
        /*0094*/ 	.byte	0x03, 0x19
        /*0096*/ 	.short	0x0024


	//----- nvinfo : EIATTR_PARAM_CBANK
	.align		4
        /*0098*/ 	.byte	0x04, 0x0a
        /*009a*/ 	.short	(.L_39 - .L_38)
	.align		4
.L_38:
        /*009c*/ 	.word	index@(.nv.constant0._Z13jordan_kernelPdS_S_iii)
        /*00a0*/ 	.short	0x0380
        /*00a2*/ 	.short	0x0024


	//----- nvinfo : EIATTR_SW_WAR
	.align		4
.L_39:
        /*00a4*/ 	.byte	0x04, 0x36
        /*00a6*/ 	.short	(.L_41 - .L_40)
.L_40:
        /*00a8*/ 	.word	0x00000008
.L_41:


//--------------------- .nv.info._Z18elimination_kernelPdS_S_iii --------------------------
	.section	.nv.info._Z18elimination_kernelPdS_S_iii,"",@"SHT_CUDA_INFO"
	.sectionflags	@""
	.align	4


	//----- nvinfo : EIATTR_CUDA_API_VERSION
	.align		4
        /*0000*/ 	.byte	0x04, 0x37
        /*0002*/ 	.short	(.L_43 - .L_42)
.L_42:
        /*0004*/ 	.word	0x00000082


	//----- nvinfo : EIATTR_KPARAM_INFO
	.align		4
.L_43:
        /*0008*/ 	.byte	0x04, 0x17
        /*000a*/ 	.short	(.L_45 - .L_44)
.L_44:
        /*000c*/ 	.word	0x00000000
        /*0010*/ 	.short	0x0005
        /*0012*/ 	.short	0x0020
        /*0014*/ 	.byte	0x00, 0xf0, 0x11, 0x00


	//----- nvinfo : EIATTR_KPARAM_INFO
	.align		4
.L_45:
        /*0018*/ 	.byte	0x04, 0x17
        /*001a*/ 	.short	(.L_47 - .L_46)
.L_46:
        /*001c*/ 	.word	0x00000000
        /*0020*/ 	.short	0x0004
        /*0022*/ 	.short	0x001c
        /*0024*/ 	.byte	0x00, 0xf0, 0x11, 0x00


	//----- nvinfo : EIATTR_KPARAM_INFO
	.align		4
.L_47:
        /*0028*/ 	.byte	0x04, 0x17
        /*002a*/ 	.short	(.L_49 - .L_48)
.L_48:
        /*002c*/ 	.word	0x00000000
        /*0030*/ 	.short	0x0003
        /*0032*/ 	.short	0x0018
        /*0034*/ 	.byte	0x00, 0xf0, 0x11, 0x00


	//----- nvinfo : EIATTR_KPARAM_INFO
	.align		4
.L_49:
        /*0038*/ 	.byte	0x04, 0x17
        /*003a*/ 	.short	(.L_51 - .L_50)
.L_50:
        /*003c*/ 	.word	0x00000000
        /*0040*/ 	.short	0x0002
        /*0042*/ 	.short	0x0010
        /*0044*/ 	.byte	0x00, 0xf5, 0x21, 0x00


	//----- nvinfo : EIATTR_KPARAM_INFO
	.align		4
.L_51:
        /*0048*/ 	.byte	0x04, 0x17
        /*004a*/ 	.short	(.L_53 - .L_52)
.L_52:
        /*004c*/ 	.word	0x00000000
        /*0050*/ 	.short	0x0001
        /*0052*/ 	.short	0x0008
        /*0054*/ 	.byte	0x00, 0xf5, 0x21, 0x00


	//----- nvinfo : EIATTR_KPARAM_INFO
	.align		4
.L_53:
        /*0058*/ 	.byte	0x04, 0x17
        /*005a*/ 	.short	(.L_55 - .L_54)
.L_54:
        /*005c*/ 	.word	0x00000000
        /*0060*/ 	.short	0x0000
        /*0062*/ 	.short	0x0000
        /*0064*/ 	.byte	0x00, 0xf5, 0x21, 0x00


	//----- nvinfo : EIATTR_SPARSE_MMA_MASK
	.align		4
.L_55:
        /*0068*/ 	.byte	0x03, 0x50
        /*006a*/ 	.short	0x0000


	//----- nvinfo : EIATTR_MAXREG_COUNT
	.align		4
        /*006c*/ 	.byte	0x03, 0x1b
        /*006e*/ 	.short	0x00ff


	//----- nvinfo : EIATTR_MERCURY_ISA_VERSION
	.align		4
        /*0070*/ 	.byte	0x03, 0x5f
        /*0072*/ 	.short	0x0101


	//----- nvinfo : EIATTR_VRC_CTA_INIT_COUNT
	.align		4
        /*0074*/ 	.byte	0x02, 0x4a
	.zero		1
	.zero		1


	//----- nvinfo : EIATTR_EXIT_INSTR_OFFSETS
	.align		4
        /*0078*/ 	.byte	0x04, 0x1c
        /*007a*/ 	.short	(.L_57 - .L_56)


	//   ....[0]....
.L_56:
        /*007c*/ 	.word	0x000000b0


	//   ....[1]....
        /*0080*/ 	.word	0x00000a90


	//   ....[2]....
        /*0084*/ 	.word	0x00000e00


	//   ....[3]....
        /*0088*/ 	.word	0x00001130


	//----- nvinfo : EIATTR_CRS_STACK_SIZE
	.align		4
.L_57:
        /*008c*/ 	.byte	0x04, 0x1e
        /*008e*/ 	.short	(.L_59 - .L_58)
.L_58:
        /*0090*/ 	.word	0x00000000


	//----- nvinfo : EIATTR_CBANK_PARAM_SIZE
	.align		4
.L_59:
        /*0094*/ 	.byte	0x03, 0x19
        /*0096*/ 	.short	0x0024


	//----- nvinfo : EIATTR_PARAM_CBANK
	.align		4
        /*0098*/ 	.byte	0x04, 0x0a
        /*009a*/ 	.short	(.L_61 - .L_60)
	.align		4
.L_60:
        /*009c*/ 	.word	index@(.nv.constant0._Z18elimination_kernelPdS_S_iii)
        /*00a0*/ 	.short	0x0380
        /*00a2*/ 	.short	0x0024


	//----- nvinfo : EIATTR_SW_WAR
	.align		4
.L_61:
        /*00a4*/ 	.byte	0x04, 0x36
        /*00a6*/ 	.short	(.L_63 - .L_62)
.L_62:
        /*00a8*/ 	.word	0x00000008
.L_63:


//--------------------- .nv.info._Z15division_kernelPdS_S_iii --------------------------
	.section	.nv.info._Z15division_kernelPdS_S_iii,"",@"SHT_CUDA_INFO"
	.sectionflags	@""
	.align	4


	//----- nvinfo : EIATTR_CUDA_API_VERSION
	.align		4
        /*0000*/ 	.byte	0x04, 0x37
        /*0002*/ 	.short	(.L_65 - .L_64)
.L_64:
        /*0004*/ 	.word	0x00000082


	//----- nvinfo : EIATTR_KPARAM_INFO
	.align		4
.L_65:
        /*0008*/ 	.byte	0x04, 0x17
        /*000a*/ 	.short	(.L_67 - .L_66)
.L_66:
        /*000c*/ 	.word	0x00000000
        /*0010*/ 	.short	0x0005
        /*0012*/ 	.short	0x0020
        /*0014*/ 	.byte	0x00, 0xf0, 0x11, 0x00


	//----- nvinfo : EIATTR_KPARAM_INFO
	.align		4
.L_67:
        /*0018*/ 	.byte	0x04, 0x17
        /*001a*/ 	.short	(.L_69 - .L_68)
.L_68:
        /*001c*/ 	.word	0x00000000
        /*0020*/ 	.short	0x0004
        /*0022*/ 	.short	0x001c
        /*0024*/ 	.byte	0x00, 0xf0, 0x11, 0x00


	//----- nvinfo : EIATTR_KPARAM_INFO
	.align		4
.L_69:
        /*0028*/ 	.byte	0x04, 0x17
        /*002a*/ 	.short	(.L_71 - .L_70)
.L_70:
        /*002c*/ 	.word	0x00000000
        /*0030*/ 	.short	0x0003
        /*0032*/ 	.short	0x0018
        /*0034*/ 	.byte	0x00, 0xf0, 0x11, 0x00


	//----- nvinfo : EIATTR_KPARAM_INFO
	.align		4
.L_71:
        /*0038*/ 	.byte	0x04, 0x17
        /*003a*/ 	.short	(.L_73 - .L_72)
.L_72:
        /*003c*/ 	.word	0x00000000
        /*0040*/ 	.short	0x0002
        /*0042*/ 	.short	0x0010
        /*0044*/ 	.byte	0x00, 0xf5, 0x21, 0x00


	//----- nvinfo : EIATTR_KPARAM_INFO
	.align		4
.L_73:
        /*0048*/ 	.byte	0x04, 0x17
        /*004a*/ 	.short	(.L_75 - .L_74)
.L_74:
        /*004c*/ 	.word	0x00000000
        /*0050*/ 	.short	0x0001
        /*0052*/ 	.short	0x0008
        /*0054*/ 	.byte	0x00, 0xf5, 0x21, 0x00


	//----- nvinfo : EIATTR_KPARAM_INFO
	.align		4
.L_75:
        /*0058*/ 	.byte	0x04, 0x17
        /*005a*/ 	.short	(.L_77 - .L_76)
.L_76:
        /*005c*/ 	.word	0x00000000
        /*0060*/ 	.short	0x0000
        /*0062*/ 	.short	0x0000
        /*0064*/ 	.byte	0x00, 0xf5, 0x21, 0x00


	//----- nvinfo : EIATTR_SPARSE_MMA_MASK
	.align		4
.L_77:
        /*0068*/ 	.byte	0x03, 0x50
        /*006a*/ 	.short	0x0000


	//----- nvinfo : EIATTR_MAXREG_COUNT
	.align		4
        /*006c*/ 	.byte	0x03, 0x1b
        /*006e*/ 	.short	0x00ff


	//----- nvinfo : EIATTR_MERCURY_ISA_VERSION
	.align		4
        /*0070*/ 	.byte	0x03, 0x5f
        /*0072*/ 	.short	0x0101


	//----- nvinfo : EIATTR_VRC_CTA_INIT_COUNT
	.align		4
        /*0074*/ 	.byte	0x02, 0x4a
	.zero		1
	.zero		1


	//----- nvinfo : EIATTR_EXIT_INSTR_OFFSETS
	.align		4
        /*0078*/ 	.byte	0x04, 0x1c
        /*007a*/ 	.short	(.L_79 - .L_78)


	//   ....[0]....
.L_78:
        /*007c*/ 	.word	0x00000090


	//   ....[1]....
        /*0080*/ 	.word	0x00000cb0


	//   ....[2]....
        /*0084*/ 	.word	0x00000eb0


	//----- nvinfo : EIATTR_CRS_STACK_SIZE
	.align		4
.L_79:
        /*0088*/ 	.byte	0x04, 0x1e
        /*008a*/ 	.short	(.L_81 - .L_80)
.L_80:
        /*008c*/ 	.word	0x00000000


	//----- nvinfo : EIATTR_CBANK_PARAM_SIZE
	.align		4
.L_81:
        /*0090*/ 	.byte	0x03, 0x19
        /*0092*/ 	.short	0x0024


	//----- nvinfo : EIATTR_PARAM_CBANK
	.align		4
        /*0094*/ 	.byte	0x04, 0x0a
        /*0096*/ 	.short	(.L_83 - .L_82)
	.align		4
.L_82:
        /*0098*/ 	.word	index@(.nv.constant0._Z15division_kernelPdS_S_iii)
        /*009c*/ 	.short	0x0380
        /*009e*/ 	.short	0x0024


	//----- nvinfo : EIATTR_SW_WAR
	.align		4
.L_83:
        /*00a0*/ 	.byte	0x04, 0x36
        /*00a2*/ 	.short	(.L_85 - .L_84)
.L_84:
        /*00a4*/ 	.word	0x00000008
.L_85:


//--------------------- .nv.callgraph             --------------------------
	.section	.nv.callgraph,"",@"SHT_CUDA_CALLGRAPH"
	.align	4
	.sectionentsize	8
	.align		4
        /*0000*/ 	.word	0x00000000
	.align		4
        /*0004*/ 	.word	0xffffffff
	.align		4
        /*0008*/ 	.word	0x00000000
	.align		4
        /*000c*/ 	.word	0xfffffffe
	.align		4
        /*0010*/ 	.word	0x00000000
	.align		4
        /*0014*/ 	.word	0xfffffffd
	.align		4
        /*0018*/ 	.word	0x00000000
	.align		4
        /*001c*/ 	.word	0xfffffffc


//--------------------- .text._Z13jordan_kernelPdS_S_iii --------------------------
	.section	.text._Z13jordan_kernelPdS_S_iii,"ax",@progbits
	.align	128
        .global         _Z13jordan_kernelPdS_S_iii
        .type           _Z13jordan_kernelPdS_S_iii,@function
        .size           _Z13jordan_kernelPdS_S_iii,(.L_x_47 - _Z13jordan_kernelPdS_S_iii)
        .other          _Z13jordan_kernelPdS_S_iii,@"STO_CUDA_ENTRY STV_DEFAULT"
_Z13jordan_kernelPdS_S_iii:
.text._Z13jordan_kernelPdS_S_iii:
[----:B------:R-:W-:Y:S01]  /*0000*/  LDC R1, c[0x0][0x37c] ;  /* 0x0000df00ff017b82 */ /* 0x000fe20000000800 */
[----:B------:R-:W0:Y:S07]  /*0010*/  S2R R2, SR_TID.X ;  /* 0x0000000000027919 */ /* 0x000e2e0000002100 */
[----:B------:R-:W1:Y:S01]  /*0020*/  LDC R3, c[0x0][0x39c] ;  /* 0x0000e700ff037b82 */ /* 0x000e620000000800 */
[----:B------:R-:W0:Y:S01]  /*0030*/  LDCU UR4, c[0x0][0x360] ;  /* 0x00006c00ff0477ac */ /* 0x000e220008000800 */
[----:B------:R-:W0:Y:S02]  /*0040*/  S2R R5, SR_CTAID.X ;  /* 0x0000000000057919 */ /* 0x000e240000002500 */
[----:B0-----:R-:W-:-:S05]  /*0050*/  IMAD R2, R5, UR4, R2 ;  /* 0x0000000405027c24 */ /* 0x001fca000f8e0202 */
[----:B-1----:R-:W-:-:S13]  /*0060*/  ISETP.GE.AND P0, PT, R2, R3, PT ;  /* 0x000000030200720c */ /* 0x002fda0003f06270 */
[----:B------:R-:W-:Y:S05]  /*0070*/  @P0 EXIT ;  /* 0x000000000000094d */ /* 0x000fea0003800000 */
[----:B------:R-:W0:Y:S01]  /*0080*/  LDCU UR4, c[0x0][0x398] ;  /* 0x00007300ff0477ac */ /* 0x000e220008000800 */
[----:B------:R-:W1:Y:S01]  /*0090*/  LDC.64 R4, c[0x0][0x390] ;  /* 0x0000e400ff047b82 */ /* 0x000e620000000a00 */
[C---:B------:R-:W-:Y:S01]  /*00a0*/  VIADD R0, R3.reuse, 0x1 ;  /* 0x0000000103007836 */ /* 0x040fe20000000000 */
[----:B------:R-:W2:Y:S04]  /*00b0*/  LDCU.64 UR6, c[0x0][0x358] ;  /* 0x00006b00ff0677ac */ /* 0x000ea80008000a00 */
[----:B0-----:R-:W-:Y:S01]  /*00c0*/  ISETP.GE.AND P0, PT, R0, UR4, PT ;  /* 0x0000000400007c0c */ /* 0x001fe2000bf06270 */
[----:B-1----:R-:W-:-:S12]  /*00d0*/  IMAD.WIDE R12, R3, 0x8, R4 ;  /* 0x00000008030c7825 */ /* 0x002fd800078e0204 */
[----:B--2---:R-:W-:Y:S05]  /*00e0*/  @P0 BRA `(.L_x_0) ;  /* 0x0000000800480947 */ /* 0x004fea0003800000 */
[----:B------:R-:W-:-:S04]  /*00f0*/  LOP3.LUT R3, RZ, R3, RZ, 0x33, !PT ;  /* 0x00000003ff037212 */ /* 0x000fc800078e33ff */
[----:B------:R-:W-:-:S04]  /*0100*/  IADD3 R4, PT, PT, R3, UR4, RZ ;  /* 0x0000000403047c10 */ /* 0x000fc8000fffe0ff */
[----:B------:R-:W-:-:S07]  /*0110*/  LOP3.LUT R4, R4, 0x7, RZ, 0xc0, !PT ;  /* 0x0000000704047812 */ /* 0x000fce00078ec0ff */
.L_x_5:
[----:B0-----:R-:W0:Y:S01]  /*0120*/  LDC.64 R10, c[0x0][0x398] ;  /* 0x0000e600ff0a7b82 */ /* 0x001e220000000a00 */
[----:B------:R-:W-:-:S07]  /*0130*/  MOV R26, R0 ;  /* 0x00000000001a7202 */ /* 0x000fce0000000f00 */
[----:B------:R-:W1:Y:S01]  /*0140*/  LDC.64 R8, c[0x0][0x380] ;  /* 0x0000e000ff087b82 */ /* 0x000e620000000a00 */
[----:B0-----:R-:W-:Y:S01]  /*0150*/  IADD3 R5, PT, PT, -R11, -0x2, R10 ;  /* 0xfffffffe0b057810 */ /* 0x001fe20007ffe10a */
[----:B------:R-:W-:-:S03]  /*0160*/  IMAD R7, R2, 0x1000, R11 ;  /* 0x0000100002077824 */ /* 0x000fc600078e020b */
[----:B------:R-:W-:Y:S01]  /*0170*/  ISETP.GE.U32.AND P0, PT, R5, 0x7, PT ;  /* 0x000000070500780c */ /* 0x000fe20003f06070 */
[----:B-1----:R-:W-:-:S12]  /*0180*/  IMAD.WIDE R6, R7, 0x8, R8 ;  /* 0x0000000807067825 */ /* 0x002fd800078e0208 */
[----:B------:R-:W-:Y:S05]  /*0190*/  @!P0 BRA `(.L_x_1) ;  /* 0x0000000000f88947 */ /* 0x000fea0003800000 */
[----:B------:R-:W0:Y:S01]  /*01a0*/  LDCU.64 UR4, c[0x0][0x380] ;  /* 0x00007000ff0477ac */ /* 0x000e220008000a00 */
[----:B------:R-:W-:Y:S02]  /*01b0*/  HFMA2 R14, -RZ, RZ, 0, 0.000488758087158203125 ;  /* 0x00001001ff0e7431 */ /* 0x000fe400000001ff */
[----:B------:R-:W-:Y:S01]  /*01c0*/  IMAD.IADD R28, R3, 0x1, R10 ;  /* 0x00000001031c7824 */ /* 0x000fe200078e020a */
[----:B------:R-:W1:Y:S01]  /*01d0*/  LDCU UR8, c[0x0][0x39c] ;  /* 0x00007380ff0877ac */ /* 0x000e620008000800 */
[----:B------:R-:W-:-:S03]  /*01e0*/  IMAD R27, R2, 0x1000, R0 ;  /* 0x00001000021b7824 */ /* 0x000fc600078e0200 */
[----:B------:R-:W-:Y:S01]  /*01f0*/  LOP3.LUT R28, R28, 0xfffffff8, RZ, 0xc0, !PT ;  /* 0xfffffff81c1c7812 */ /* 0x000fe200078ec0ff */
[----:B------:R-:W-:-:S04]  /*0200*/  IMAD R5, R11, R14, 0x1 ;  /* 0x000000010b057424 */ /* 0x000fc800078e020e */
[----:B------:R-:W-:Y:S01]  /*0210*/  IMAD.MOV R28, RZ, RZ, -R28 ;  /* 0x000000ffff1c7224 */ /* 0x000fe200078e0a1c */
[----:B0-----:R-:W-:-:S04]  /*0220*/  UIADD3 UR4, UP0, UPT, UR4, 0x20, URZ ;  /* 0x0000002004047890 */ /* 0x001fc8000ff1e0ff */
[----:B------:R-:W-:Y:S01]  /*0230*/  UIADD3.X UR5, UPT, UPT, URZ, UR5, URZ, UP0, !UPT ;  /* 0x00000005ff057290 */ /* 0x000fe200087fe4ff */
[----:B-1----:R-:W-:Y:S02]  /*0240*/  MOV R26, UR8 ;  /* 0x00000008001a7c02 */ /* 0x002fe40008000f00 */
[----:B------:R-:W-:-:S03]  /*0250*/  MOV R14, UR4 ;  /* 0x00000004000e7c02 */ /* 0x000fc60008000f00 */
[----:B------:R-:W-:-:S07]  /*0260*/  IMAD.U32 R15, RZ, RZ, UR5 ;  /* 0x00000005ff0f7e24 */ /* 0x000fce000f8e00ff */
.L_x_2:
[--C-:B0-----:R-:W-:Y:S01]  /*0270*/  IMAD.WIDE R16, R27, 0x8, R14.reuse ;  /* 0x000000081b107825 */ /* 0x101fe200078e020e */
[----:B------:R-:W2:Y:S03]  /*0280*/  LDG.E.64 R22, desc[UR6][R6.64] ;  /* 0x0000000606167981 */ /* 0x000ea6000c1e1b00 */
[----:B------:R-:W-:Y:S01]  /*0290*/  IMAD.WIDE R18, R5, 0x8, R14 ;  /* 0x0000000805127825 */ /* 0x000fe200078e020e */
[----:B------:R-:W2:Y:S04]  /*02a0*/  LDG.E.64 R24, desc[UR6][R16.64+-0x20] ;  /* 0xffffe00610187981 */ /* 0x000ea8000c1e1b00 */
[----:B------:R-:W2:Y:S02]  /*02b0*/  LDG.E.64 R20, desc[UR6][R18.64+-0x20] ;  /* 0xffffe00612147981 */ /* 0x000ea4000c1e1b00 */
[----:B--2---:R-:W-:-:S02]  /*02c0*/  DFMA R20, -R22, R20, R24 ;  /* 0x000000141614722b */ /* 0x004fc40000000118 */
[----:B------:R-:W2:Y:S05]  /*02d0*/  LDG.E.64 R24, desc[UR6][R16.64+-0x18] ;  /* 0xffffe80610187981 */ /* 0x000eaa000c1e1b00 */
[----:B------:R0:W-:Y:S04]  /*02e0*/  STG.E.64 desc[UR6][R16.64+-0x20], R20 ;  /* 0xffffe01410007986 */ /* 0x0001e8000c101b06 */
[----:B------:R-:W2:Y:S04]  /*02f0*/  LDG.E.64 R22, desc[UR6][R6.64] ;  /* 0x0000000606167981 */ /* 0x000ea8000c1e1b00 */
[----:B0-----:R-:W2:Y:S02]  /*0300*/  LDG.E.64 R20, desc[UR6][R18.64+-0x18] ;  /* 0xffffe80612147981 */ /* 0x001ea4000c1e1b00 */
[----:B--2---:R-:W-:-:S07]  /*0310*/  DFMA R24, -R22, R20, R24 ;  /* 0x000000141618722b */ /* 0x004fce0000000118 */
[----:B------:R0:W-:Y:S04]  /*0320*/  STG.E.64 desc[UR6][R16.64+-0x18], R24 ;  /* 0xffffe81810007986 */ /* 0x0001e8000c101b06 */
[----:B------:R-:W2:Y:S04]  /*0330*/  LDG.E.64 R22, desc[UR6][R6.64] ;  /* 0x0000000606167981 */ /* 0x000ea8000c1e1b00 */
[----:B------:R-:W2:Y:S04]  /*0340*/  LDG.E.64 R20, desc[UR6][R18.64+-0x10] ;  /* 0xfffff00612147981 */ /* 0x000ea8000c1e1b00 */
[----:B0-----:R-:W2:Y:S02]  /*0350*/  LDG.E.64 R24, desc[UR6][R16.64+-0x10] ;  /* 0xfffff00610187981 */ /* 0x001ea4000c1e1b00 */
[----:B--2---:R-:W-:-:S02]  /*0360*/  DFMA R22, -R22, R20, R24 ;  /* 0x000000141616722b */ /* 0x004fc40000000118 */
[----:B------:R-:W2:Y:S05]  /*0370*/  LDG.E.64 R24, desc[UR6][R16.64+-0x8] ;  /* 0xfffff80610187981 */ /* 0x000eaa000c1e1b00 */
[----:B------:R0:W-:Y:S04]  /*0380*/  STG.E.64 desc[UR6][R16.64+-0x10], R22 ;  /* 0xfffff01610007986 */ /* 0x0001e8000c101b06 */
[----:B------:R-:W2:Y:S04]  /*0390*/  LDG.E.64 R20, desc[UR6][R18.64+-0x8] ;  /* 0xfffff80612147981 */ /* 0x000ea8000c1e1b00 */
[----:B0-----:R-:W2:Y:S02]  /*03a0*/  LDG.E.64 R22, desc[UR6][R6.64] ;  /* 0x0000000606167981 */ /* 0x001ea4000c1e1b00 */
        /* <DEDUP_REMOVED lines=19> */
[----:B0-----:R-:W2:Y:S01]  /*04e0*/  LDG.E.64 R20, desc[UR6][R16.64+0x18] ;  /* 0x0000180610147981 */ /* 0x001ea2000c1e1b00 */
[----:B------:R-:W-:-:S04]  /*04f0*/  IADD3 R28, PT, PT, R28, 0x8, RZ ;  /* 0x000000081c1c7810 */ /* 0x000fc80007ffe0ff */
[----:B------:R-:W-:Y:S01]  /*0500*/  ISETP.NE.AND P0, PT, R28, RZ, PT ;  /* 0x000000ff1c00720c */ /* 0x000fe20003f05270 */
[----:B------:R-:W-:Y:S01]  /*0510*/  VIADD R26, R26, 0x8 ;  /* 0x000000081a1a7836 */ /* 0x000fe20000000000 */
[----:B------:R-:W-:Y:S01]  /*0520*/  IADD3 R27, PT, PT, R27, 0x8, RZ ;  /* 0x000000081b1b7810 */ /* 0x000fe20007ffe0ff */
[----:B------:R-:W-:Y:S01]  /*0530*/  VIADD R5, R5, 0x8 ;  /* 0x0000000805057836 */ /* 0x000fe20000000000 */
[----:B--2---:R-:W-:-:S07]  /*0540*/  DFMA R24, -R24, R22, R20 ;  /* 0x000000161818722b */ /* 0x004fce0000000114 */
[----:B------:R0:W-:Y:S02]  /*0550*/  STG.E.64 desc[UR6][R16.64+0x18], R24 ;  /* 0x0000181810007986 */ /* 0x0001e4000c101b06 */
[----:B------:R-:W-:Y:S05]  /*0560*/  @P0 BRA `(.L_x_2) ;  /* 0xfffffffc00400947 */ /* 0x000fea000383ffff */
[----:B------:R-:W-:-:S07]  /*0570*/  IADD3 R26, PT, PT, R26, 0x1, RZ ;  /* 0x000000011a1a7810 */ /* 0x000fce0007ffe0ff */
.L_x_1:
[----:B------:R-:W-:-:S13]  /*0580*/  ISETP.NE.AND P0, PT, R4, RZ, PT ;  /* 0x000000ff0400720c */ /* 0x000fda0003f05270 */
[----:B------:R-:W-:Y:S05]  /*0590*/  @!P0 BRA `(.L_x_3) ;  /* 0x0000000000e88947 */ /* 0x000fea0003800000 */
[----:B------:R-:W-:Y:S01]  /*05a0*/  VIADD R5, R4, 0xffffffff ;  /* 0xffffffff04057836 */ /* 0x000fe20000000000 */
[----:B------:R-:W-:-:S04]  /*05b0*/  IADD3 R10, PT, PT, R3, R10, RZ ;  /* 0x0000000a030a7210 */ /* 0x000fc80007ffe0ff */
[----:B------:R-:W-:-:S13]  /*05c0*/  ISETP.GE.U32.AND P0, PT, R5, 0x3, PT ;  /* 0x000000030500780c */ /* 0x000fda0003f06070 */
[----:B------:R-:W-:Y:S05]  /*05d0*/  @!P0 BRA `(.L_x_4) ;  /* 0x0000000000648947 */ /* 0x000fea0003800000 */
[----:B------:R-:W-:Y:S01]  /*05e0*/  LEA R15, R11, R26, 0xc ;  /* 0x0000001a0b0f7211 */ /* 0x000fe200078e60ff */
[----:B------:R-:W-:Y:S01]  /*05f0*/  IMAD R23, R2, 0x1000, R26 ;  /* 0x0000100002177824 */ /* 0x000fe200078e021a */
[----:B0-----:R-:W2:Y:S03]  /*0600*/  LDG.E.64 R16, desc[UR6][R6.64] ;  /* 0x0000000606107981 */ /* 0x001ea6000c1e1b00 */
[----:B------:R-:W-:-:S04]  /*0610*/  IMAD.WIDE R22, R23, 0x8, R8 ;  /* 0x0000000817167825 */ /* 0x000fc800078e0208 */
[----:B------:R-:W-:Y:S01]  /*0620*/  IMAD.WIDE R14, R15, 0x8, R8 ;  /* 0x000000080f0e7825 */ /* 0x000fe200078e0208 */
[----:B------:R-:W2:Y:S04]  /*0630*/  LDG.E.64 R20, desc[UR6][R22.64] ;  /* 0x0000000616147981 */ /* 0x000ea8000c1e1b00 */
[----:B------:R-:W2:Y:S02]  /*0640*/  LDG.E.64 R18, desc[UR6][R14.64] ;  /* 0x000000060e127981 */ /* 0x000ea4000c1e1b00 */
[----:B--2---:R-:W-:Y:S02]  /*0650*/  DFMA R24, -R16, R18, R20 ;  /* 0x000000121018722b */ /* 0x004fe40000000114 */
[----:B------:R-:W2:Y:S05]  /*0660*/  LDG.E.64 R20, desc[UR6][R22.64+0x8] ;  /* 0x0000080616147981 */ /* 0x000eaa000c1e1b00 */
[----:B------:R0:W-:Y:S04]  /*0670*/  STG.E.64 desc[UR6][R22.64], R24 ;  /* 0x0000001816007986 */ /* 0x0001e8000c101b06 */
[----:B------:R-:W2:Y:S04]  /*0680*/  LDG.E.64 R16, desc[UR6][R6.64] ;  /* 0x0000000606107981 */ /* 0x000ea8000c1e1b00 */
[----:B------:R-:W2:Y:S02]  /*0690*/  LDG.E.64 R18, desc[UR6][R14.64+0x8] ;  /* 0x000008060e127981 */ /* 0x000ea4000c1e1b00 */
[----:B--2---:R-:W-:-:S02]  /*06a0*/  DFMA R28, -R16, R18, R20 ;  /* 0x00000012101c722b */ /* 0x004fc40000000114 */
[----:B------:R-:W2:Y:S05]  /*06b0*/  LDG.E.64 R16, desc[UR6][R22.64+0x10] ;  /* 0x0000100616107981 */ /* 0x000eaa000c1e1b00 */
[----:B------:R1:W-:Y:S04]  /*06c0*/  STG.E.64 desc[UR6][R22.64+0x8], R28 ;  /* 0x0000081c16007986 */ /* 0x0003e8000c101b06 */
[----:B------:R-:W2:Y:S04]  /*06d0*/  LDG.E.64 R18, desc[UR6][R6.64] ;  /* 0x0000000606127981 */ /* 0x000ea8000c1e1b00 */
[----:B------:R-:W2:Y:S02]  /*06e0*/  LDG.E.64 R20, desc[UR6][R14.64+0x10] ;  /* 0x000010060e147981 */ /* 0x000ea4000c1e1b00 */
[----:B--2---:R-:W-:-:S02]  /*06f0*/  DFMA R18, -R18, R20, R16 ;  /* 0x000000141212722b */ /* 0x004fc40000000110 */
[----:B------:R-:W2:Y:S05]  /*0700*/  LDG.E.64 R16, desc[UR6][R22.64+0x18] ;  /* 0x0000180616107981 */ /* 0x000eaa000c1e1b00 */
[----:B------:R1:W-:Y:S04]  /*0710*/  STG.E.64 desc[UR6][R22.64+0x10], R18 ;  /* 0x0000101216007986 */ /* 0x0003e8000c101b06 */
[----:B0-----:R-:W2:Y:S04]  /*0720*/  LDG.E.64 R24, desc[UR6][R14.64+0x18] ;  /* 0x000018060e187981 */ /* 0x001ea8000c1e1b00 */
[----:B------:R-:W2:Y:S01]  /*0730*/  LDG.E.64 R20, desc[UR6][R6.64] ;  /* 0x0000000606147981 */ /* 0x000ea2000c1e1b00 */
[----:B------:R-:W-:Y:S01]  /*0740*/  VIADD R26, R26, 0x4 ;  /* 0x000000041a1a7836 */ /* 0x000fe20000000000 */
[----:B--2---:R-:W-:-:S07]  /*0750*/  DFMA R16, -R20, R24, R16 ;  /* 0x000000181410722b */ /* 0x004fce0000000110 */
[----:B------:R1:W-:Y:S04]  /*0760*/  STG.E.64 desc[UR6][R22.64+0x18], R16 ;  /* 0x0000181016007986 */ /* 0x0003e8000c101b06 */
.L_x_4:
[----:B------:R-:W-:-:S13]  /*0770*/  LOP3.LUT P0, R5, R10, 0x3, RZ, 0xc0, !PT ;  /* 0x000000030a057812 */ /* 0x000fda000780c0ff */
[----:B------:R-:W-:Y:S05]  /*0780*/  @!P0 BRA `(.L_x_3) ;  /* 0x00000000006c8947 */ /* 0x000fea0003800000 */
[----:B------:R-:W-:-:S13]  /*0790*/  ISETP.NE.AND P0, PT, R5, 0x1, PT ;  /* 0x000000010500780c */ /* 0x000fda0003f05270 */
[----:B------:R-:W-:Y:S01]  /*07a0*/  @P0 LEA R15, R2, R26, 0xc ;  /* 0x0000001a020f0211 */ /* 0x000fe200078e60ff */
[----:B01----:R-:W-:Y:S01]  /*07b0*/  @P0 IMAD R17, R11, 0x1000, R26 ;  /* 0x000010000b110824 */ /* 0x003fe200078e021a */
[----:B------:R-:W2:Y:S03]  /*07c0*/  @P0 LDG.E.64 R18, desc[UR6][R6.64] ;  /* 0x0000000606120981 */ /* 0x000ea6000c1e1b00 */
[----:B------:R-:W-:-:S04]  /*07d0*/  @P0 IMAD.WIDE R14, R15, 0x8, R8 ;  /* 0x000000080f0e0825 */ /* 0x000fc800078e0208 */
[----:B------:R-:W-:Y:S01]  /*07e0*/  @P0 IMAD.WIDE R16, R17, 0x8, R8 ;  /* 0x0000000811100825 */ /* 0x000fe200078e0208 */
[----:B------:R-:W2:Y:S04]  /*07f0*/  @P0 LDG.E.64 R20, desc[UR6][R14.64] ;  /* 0x000000060e140981 */ /* 0x000ea8000c1e1b00 */
[----:B------:R-:W2:Y:S01]  /*0800*/  @P0 LDG.E.64 R22, desc[UR6][R16.64] ;  /* 0x0000000610160981 */ /* 0x000ea2000c1e1b00 */
[----:B------:R-:W-:-:S04]  /*0810*/  LOP3.LUT R10, R10, 0x1, RZ, 0xc0, !PT ;  /* 0x000000010a0a7812 */ /* 0x000fc800078ec0ff */
[----:B------:R-:W-:Y:S01]  /*0820*/  ISETP.NE.U32.AND P1, PT, R10, 0x1, PT ;  /* 0x000000010a00780c */ /* 0x000fe20003f25070 */
[----:B--2---:R-:W-:Y:S01]  /*0830*/  @P0 DFMA R24, -R18, R22, R20 ;  /* 0x000000161218022b */ /* 0x004fe20000000114 */
[----:B------:R-:W2:Y:S06]  /*0840*/  @P0 LDG.E.64 R18, desc[UR6][R14.64+0x8] ;  /* 0x000008060e120981 */ /* 0x000eac000c1e1b00 */
[----:B------:R3:W-:Y:S04]  /*0850*/  @P0 STG.E.64 desc[UR6][R14.64], R24 ;  /* 0x000000180e000986 */ /* 0x0007e8000c101b06 */
[----:B------:R-:W2:Y:S04]  /*0860*/  @P0 LDG.E.64 R22, desc[UR6][R16.64+0x8] ;  /* 0x0000080610160981 */ /* 0x000ea8000c1e1b00 */
[----:B------:R-:W2:Y:S01]  /*0870*/  @P0 LDG.E.64 R20, desc[UR6][R6.64] ;  /* 0x0000000606140981 */ /* 0x000ea2000c1e1b00 */
[----:B------:R-:W-:-:S04]  /*0880*/  @P0 IADD3 R26, PT, PT, R26, 0x2, RZ ;  /* 0x000000021a1a0810 */ /* 0x000fc80007ffe0ff */
[----:B------:R-:W-:Y:S01]  /*0890*/  @!P1 LEA R5, R2, R26, 0xc ;  /* 0x0000001a02059211 */ /* 0x000fe200078e60ff */
[----:B------:R-:W-:Y:S01]  /*08a0*/  @!P1 IMAD R27, R11, 0x1000, R26 ;  /* 0x000010000b1b9824 */ /* 0x000fe200078e021a */
[----:B--2---:R-:W-:-:S03]  /*08b0*/  @P0 DFMA R18, -R20, R22, R18 ;  /* 0x000000161412022b */ /* 0x004fc60000000112 */
[----:B------:R-:W-:-:S04]  /*08c0*/  @!P1 IMAD.WIDE R22, R27, 0x8, R8 ;  /* 0x000000081b169825 */ /* 0x000fc800078e0208 */
[----:B------:R-:W-:Y:S01]  /*08d0*/  @!P1 IMAD.WIDE R8, R5, 0x8, R8 ;  /* 0x0000000805089825 */ /* 0x000fe200078e0208 */
[----:B------:R3:W-:Y:S04]  /*08e0*/  @P0 STG.E.64 desc[UR6][R14.64+0x8], R18 ;  /* 0x000008120e000986 */ /* 0x0007e8000c101b06 */
[----:B------:R-:W2:Y:S04]  /*08f0*/  @!P1 LDG.E.64 R22, desc[UR6][R22.64] ;  /* 0x0000000616169981 */ /* 0x000ea8000c1e1b00 */
[----:B------:R-:W2:Y:S04]  /*0900*/  @!P1 LDG.E.64 R16, desc[UR6][R8.64] ;  /* 0x0000000608109981 */ /* 0x000ea8000c1e1b00 */
[----:B------:R-:W2:Y:S02]  /*0910*/  @!P1 LDG.E.64 R20, desc[UR6][R6.64] ;  /* 0x0000000606149981 */ /* 0x000ea4000c1e1b00 */
[----:B--2---:R-:W-:-:S07]  /*0920*/  @!P1 DFMA R16, -R20, R22, R16 ;  /* 0x000000161410922b */ /* 0x004fce0000000110 */
[----:B------:R3:W-:Y:S04]  /*0930*/  @!P1 STG.E.64 desc[UR6][R8.64], R16 ;  /* 0x0000001008009986 */ /* 0x0007e8000c101b06 */
.L_x_3:
[----:B---3--:R-:W2:Y:S01]  /*0940*/  LDC.64 R8, c[0x0][0x390] ;  /* 0x0000e400ff087b82 */ /* 0x008ea20000000a00 */
[----:B01----:R-:W3:Y:S01]  /*0950*/  LDG.E.64 R16, desc[UR6][R6.64] ;  /* 0x0000000606107981 */ /* 0x003ee2000c1e1b00 */
[----:B------:R-:W0:Y:S03]  /*0960*/  LDCU UR4, c[0x0][0x3a0] ;  /* 0x00007400ff0477ac */ /* 0x000e260008000800 */
[----:B------:R-:W3:Y:S01]  /*0970*/  LDG.E.64 R18, desc[UR6][R12.64] ;  /* 0x000000060c127981 */ /* 0x000ee2000c1e1b00 */
[----:B--2---:R-:W-:-:S05]  /*0980*/  IMAD.WIDE R8, R2, 0x8, R8 ;  /* 0x0000000802087825 */ /* 0x004fca00078e0208 */
[----:B------:R-:W3:Y:S01]  /*0990*/  LDG.E.64 R14, desc[UR6][R8.64] ;  /* 0x00000006080e7981 */ /* 0x000ee2000c1e1b00 */
[----:B0-----:R-:W-:-:S05]  /*09a0*/  VIADD R2, R2, UR4 ;  /* 0x0000000402027c36 */ /* 0x001fca0008000000 */
[----:B------:R-:W-:Y:S01]  /*09b0*/  ISETP.GE.AND P0, PT, R2, R11, PT ;  /* 0x0000000b0200720c */ /* 0x000fe20003f06270 */
[----:B---3--:R-:W-:-:S07]  /*09c0*/  DFMA R14, -R16, R18, R14 ;  /* 0x00000012100e722b */ /* 0x008fce000000010e */
[----:B------:R0:W-:Y:S04]  /*09d0*/  STG.E.64 desc[UR6][R8.64], R14 ;  /* 0x0000000e08007986 */ /* 0x0001e8000c101b06 */
[----:B------:R0:W-:Y:S01]  /*09e0*/  STG.E.64 desc[UR6][R6.64], RZ ;  /* 0x000000ff06007986 */ /* 0x0001e2000c101b06 */
[----:B------:R-:W-:Y:S05]  /*09f0*/  @!P0 BRA `(.L_x_5) ;  /* 0xfffffff400c88947 */ /* 0x000fea000383ffff */
[----:B------:R-:W-:Y:S05]  /*0a00*/  EXIT ;  /* 0x000000000000794d */ /* 0x000fea0003800000 */
.L_x_0:
[----:B------:R-:W0:Y:S01]  /*0a10*/  LDC R9, c[0x0][0x3a0] ;  /* 0x0000e800ff097b82 */ /* 0x000e220000000800 */
[----:B------:R-:W-:Y:S01]  /*0a20*/  BSSY.RECONVERGENT B0, `(.L_x_6) ;  /* 0x000002e000007945 */ /* 0x000fe20003800200 */
[----:B0-----:R-:W0:Y:S01]  /*0a30*/  I2F.U32.RP R10, R9 ;  /* 0x00000009000a7306 */ /* 0x001e220000209000 */
[----:B------:R-:W-:Y:S02]  /*0a40*/  IADD3 R0, PT, PT, R2, R9, RZ ;  /* 0x0000000902007210 */ /* 0x000fe40007ffe0ff */
[----:B------:R-:W-:Y:S02]  /*0a50*/  ISETP.NE.U32.AND P2, PT, R9, RZ, PT ;  /* 0x000000ff0900720c */ /* 0x000fe40003f45070 */
[CC--:B------:R-:W-:Y:S02]  /*0a60*/  ISETP.GE.AND P0, PT, R0.reuse, R3.reuse, PT ;  /* 0x000000030000720c */ /* 0x0c0fe40003f06270 */
[----:B------:R-:W-:Y:S01]  /*0a70*/  VIMNMX R11, PT, PT, R0, R3, !PT ;  /* 0x00000003000b7248 */ /* 0x000fe20007fe0100 */
[----:B0-----:R-:W0:Y:S02]  /*0a80*/  MUFU.RCP R10, R10 ;  /* 0x0000000a000a7308 */ /* 0x001e240000001000 */
[----:B0-----:R-:W-:-:S06]  /*0a90*/  IADD3 R6, PT, PT, R10, 0xffffffe, RZ ;  /* 0x0ffffffe0a067810 */ /* 0x001fcc0007ffe0ff */
[----:B------:R0:W1:Y:S02]  /*0aa0*/  F2I.FTZ.U32.TRUNC.NTZ R7, R6 ;  /* 0x0000000600077305 */ /* 0x000064000021f000 */
[----:B0-----:R-:W-:Y:S02]  /*0ab0*/  IMAD.MOV.U32 R6, RZ, RZ, RZ ;  /* 0x000000ffff067224 */ /* 0x001fe400078e00ff */
[----:B-1----:R-:W-:-:S04]  /*0ac0*/  IMAD.MOV R8, RZ, RZ, -R7 ;  /* 0x000000ffff087224 */ /* 0x002fc800078e0a07 */
[----:B------:R-:W-:Y:S01]  /*0ad0*/  IMAD R15, R8, R9, RZ ;  /* 0x00000009080f7224 */ /* 0x000fe200078e02ff */
[----:B------:R-:W-:-:S03]  /*0ae0*/  SEL R8, RZ, 0x1, P0 ;  /* 0x00000001ff087807 */ /* 0x000fc60000000000 */
[----:B------:R-:W-:Y:S01]  /*0af0*/  IMAD.HI.U32 R7, R7, R15, R6 ;  /* 0x0000000f07077227 */ /* 0x000fe200078e0006 */
[----:B------:R-:W-:-:S05]  /*0b00*/  IADD3 R0, PT, PT, R11, -R0, -R8 ;  /* 0x800000000b007210 */ /* 0x000fca0007ffe808 */
[----:B------:R-:W-:-:S05]  /*0b10*/  IMAD.HI.U32 R7, R7, R0, RZ ;  /* 0x0000000007077227 */ /* 0x000fca00078e00ff */
[----:B------:R-:W-:-:S05]  /*0b20*/  IADD3 R6, PT, PT, -R7, RZ, RZ ;  /* 0x000000ff07067210 */ /* 0x000fca0007ffe1ff */
[----:B------:R-:W-:-:S05]  /*0b30*/  IMAD R0, R9, R6, R0 ;  /* 0x0000000609007224 */ /* 0x000fca00078e0200 */
[----:B------:R-:W-:-:S13]  /*0b40*/  ISETP.GE.U32.AND P0, PT, R0, R9, PT ;  /* 0x000000090000720c */ /* 0x000fda0003f06070 */
[----:B------:R-:W-:Y:S01]  /*0b50*/  @P0 IMAD.IADD R0, R0, 0x1, -R9 ;  /* 0x0000000100000824 */ /* 0x000fe200078e0a09 */
[----:B------:R-:W-:-:S04]  /*0b60*/  @P0 IADD3 R7, PT, PT, R7, 0x1, RZ ;  /* 0x0000000107070810 */ /* 0x000fc80007ffe0ff */
[----:B------:R-:W-:-:S13]  /*0b70*/  ISETP.GE.U32.AND P1, PT, R0, R9, PT ;  /* 0x000000090000720c */ /* 0x000fda0003f26070 */
[----:B------:R-:W-:Y:S01]  /*0b80*/  @P1 VIADD R7, R7, 0x1 ;  /* 0x0000000107071836 */ /* 0x000fe20000000000 */
[----:B------:R-:W-:-:S04]  /*0b90*/  @!P2 LOP3.LUT R7, RZ, R9, RZ, 0x33, !PT ;  /* 0x00000009ff07a212 */ /* 0x000fc800078e33ff */
[----:B------:R-:W-:-:S04]  /*0ba0*/  IADD3 R0, PT, PT, R8, R7, RZ ;  /* 0x0000000708007210 */ /* 0x000fc80007ffe0ff */
[C---:B------:R-:W-:Y:S02]  /*0bb0*/  LOP3.LUT R6, R0.reuse, 0x3, RZ, 0xc0, !PT ;  /* 0x0000000300067812 */ /* 0x040fe400078ec0ff */
[----:B------:R-:W-:Y:S02]  /*0bc0*/  ISETP.GE.U32.AND P1, PT, R0, 0x3, PT ;  /* 0x000000030000780c */ /* 0x000fe40003f26070 */
[----:B------:R-:W-:-:S13]  /*0bd0*/  ISETP.NE.AND P0, PT, R6, 0x3, PT ;  /* 0x000000030600780c */ /* 0x000fda0003f05270 */
[----:B------:R-:W-:Y:S05]  /*0be0*/  @!P0 BRA `(.L_x_7) ;  /* 0x0000000000448947 */ /* 0x000fea0003800000 */
[----:B------:R-:W0:Y:S01]  /*0bf0*/  LDC.64 R6, c[0x0][0x380] ;  /* 0x0000e000ff067b82 */ /* 0x000e220000000a00 */
[----:B------:R-:W-:Y:S01]  /*0c00*/  VIADD R0, R0, 0x1 ;  /* 0x0000000100007836 */ /* 0x000fe20000000000 */
[----:B------:R-:W-:-:S04]  /*0c10*/  MOV R8, RZ ;  /* 0x000000ff00087202 */ /* 0x000fc80000000f00 */
[----:B------:R-:W-:-:S07]  /*0c20*/  LOP3.LUT R23, R0, 0x3, RZ, 0xc0, !PT ;  /* 0x0000000300177812 */ /* 0x000fce00078ec0ff */
.L_x_8:
[C---:B-1----:R-:W-:Y:S01]  /*0c30*/  IMAD R17, R2.reuse, 0x1000, R3 ;  /* 0x0000100002117824 */ /* 0x042fe200078e0203 */
[----:B------:R-:W2:Y:S01]  /*0c40*/  LDG.E.64 R20, desc[UR6][R12.64] ;  /* 0x000000060c147981 */ /* 0x000ea2000c1e1b00 */
[----:B------:R-:W-:-:S04]  /*0c50*/  IMAD.WIDE R10, R2, 0x8, R4 ;  /* 0x00000008020a7825 */ /* 0x000fc800078e0204 */
[----:B0-----:R-:W-:Y:S01]  /*0c60*/  IMAD.WIDE R16, R17, 0x8, R6 ;  /* 0x0000000811107825 */ /* 0x001fe200078e0206 */
[----:B------:R-:W2:Y:S04]  /*0c70*/  LDG.E.64 R14, desc[UR6][R10.64] ;  /* 0x000000060a0e7981 */ /* 0x000ea8000c1e1b00 */
[----:B------:R-:W2:Y:S01]  /*0c80*/  LDG.E.64 R18, desc[UR6][R16.64] ;  /* 0x0000000610127981 */ /* 0x000ea2000c1e1b00 */
[----:B------:R-:W-:-:S04]  /*0c90*/  IADD3 R8, PT, PT, R8, 0x1, RZ ;  /* 0x0000000108087810 */ /* 0x000fc80007ffe0ff */
[----:B------:R-:W-:Y:S01]  /*0ca0*/  ISETP.NE.AND P0, PT, R8, R23, PT ;  /* 0x000000170800720c */ /* 0x000fe20003f05270 */
[----:B------:R-:W-:Y:S01]  /*0cb0*/  IMAD.IADD R2, R9, 0x1, R2 ;  /* 0x0000000109027824 */ /* 0x000fe200078e0202 */
[----:B--2---:R-:W-:-:S07]  /*0cc0*/  DFMA R14, -R18, R20, R14 ;  /* 0x00000014120e722b */ /* 0x004fce000000010e */
[----:B------:R1:W-:Y:S04]  /*0cd0*/  STG.E.64 desc[UR6][R10.64], R14 ;  /* 0x0000000e0a007986 */ /* 0x0003e8000c101b06 */
[----:B------:R1:W-:Y:S01]  /*0ce0*/  STG.E.64 desc[UR6][R16.64], RZ ;  /* 0x000000ff10007986 */ /* 0x0003e2000c101b06 */
[----:B------:R-:W-:Y:S05]  /*0cf0*/  @P0 BRA `(.L_x_8) ;  /* 0xfffffffc00cc0947 */ /* 0x000fea000383ffff */
.L_x_7:
[----:B------:R-:W-:Y:S05]  /*0d00*/  BSYNC.RECONVERGENT B0 ;  /* 0x0000000000007941 */ /* 0x000fea0003800200 */
.L_x_6:
[----:B------:R-:W-:Y:S05]  /*0d10*/  @!P1 EXIT ;  /* 0x000000000000994d */ /* 0x000fea0003800000 */
.L_x_9:
[----:B0-----:R-:W0:Y:S01]  /*0d20*/  LDC.64 R6, c[0x0][0x380] ;  /* 0x0000e000ff067b82 */ /* 0x001e220000000a00 */
[C---:B-1----:R-:W-:Y:S01]  /*0d30*/  LEA R15, R2.reuse, R3, 0xc ;  /* 0x00000003020f7211 */ /* 0x042fe200078e60ff */
[----:B------:R-:W-:Y:S01]  /*0d40*/  IMAD.WIDE R10, R2, 0x8, R4 ;  /* 0x00000008020a7825 */ /* 0x000fe200078e0204 */
[----:B------:R-:W2:Y:S04]  /*0d50*/  LDG.E.64 R20, desc[UR6][R12.64] ;  /* 0x000000060c147981 */ /* 0x000ea8000c1e1b00 */
[----:B------:R-:W2:Y:S01]  /*0d60*/  LDG.E.64 R16, desc[UR6][R10.64] ;  /* 0x000000060a107981 */ /* 0x000ea2000c1e1b00 */
[----:B0-----:R-:W-:-:S05]  /*0d70*/  IMAD.WIDE R14, R15, 0x8, R6 ;  /* 0x000000080f0e7825 */ /* 0x001fca00078e0206 */
[----:B------:R-:W2:Y:S01]  /*0d80*/  LDG.E.64 R18, desc[UR6][R14.64] ;  /* 0x000000060e127981 */ /* 0x000ea2000c1e1b00 */
[----:B------:R-:W-:Y:S01]  /*0d90*/  IMAD.IADD R0, R9, 0x1, R2 ;  /* 0x0000000109007824 */ /* 0x000fe200078e0202 */
[----:B--2---:R-:W-:-:S04]  /*0da0*/  DFMA R24, -R18, R20, R16 ;  /* 0x000000141218722b */ /* 0x004fc80000000110 */
[----:B------:R-:W-:Y:S01]  /*0db0*/  LEA R19, R0, R3, 0xc ;  /* 0x0000000300137211 */ /* 0x000fe200078e60ff */
[----:B------:R-:W-:-:S04]  /*0dc0*/  IMAD.WIDE R16, R9, 0x8, R10 ;  /* 0x0000000809107825 */ /* 0x000fc800078e020a */
[----:B------:R-:W-:Y:S01]  /*0dd0*/  IMAD.WIDE R18, R19, 0x8, R6 ;  /* 0x0000000813127825 */ /* 0x000fe200078e0206 */
[----:B------:R0:W-:Y:S04]  /*0de0*/  STG.E.64 desc[UR6][R10.64], R24 ;  /* 0x000000180a007986 */ /* 0x0001e8000c101b06 */
[----:B------:R1:W-:Y:S04]  /*0df0*/  STG.E.64 desc[UR6][R14.64], RZ ;  /* 0x000000ff0e007986 */ /* 0x0003e8000c101b06 */
[----:B------:R-:W2:Y:S04]  /*0e00*/  LDG.E.64 R20, desc[UR6][R16.64] ;  /* 0x0000000610147981 */ /* 0x000ea8000c1e1b00 */
[----:B------:R-:W2:Y:S04]  /*0e10*/  LDG.E.64 R26, desc[UR6][R12.64] ;  /* 0x000000060c1a7981 */ /* 0x000ea8000c1e1b00 */
        /* <DEDUP_REMOVED lines=8> */
[----:B0-----:R-:W4:Y:S04]  /*0ea0*/  LDG.E.64 R10, desc[UR6][R20.64] ;  /* 0x00000006140a7981 */ /* 0x001f28000c1e1b00 */
[----:B------:R-:W4:Y:S04]  /*0eb0*/  LDG.E.64 R24, desc[UR6][R12.64] ;  /* 0x000000060c187981 */ /* 0x000f28000c1e1b00 */
[----:B-1----:R-:W4:Y:S01]  /*0ec0*/  LDG.E.64 R14, desc[UR6][R22.64] ;  /* 0x00000006160e7981 */ /* 0x002f22000c1e1b00 */
[----:B------:R-:W-:-:S05]  /*0ed0*/  IMAD.IADD R0, R0, 0x1, R9 ;  /* 0x0000000100007824 */ /* 0x000fca00078e0209 */
[----:B------:R-:W-:Y:S01]  /*0ee0*/  LEA R29, R0, R3, 0xc ;  /* 0x00000003001d7211 */ /* 0x000fe200078e60ff */
[----:B----4-:R-:W-:Y:S01]  /*0ef0*/  DFMA R14, -R14, R24, R10 ;  /* 0x000000180e0e722b */ /* 0x010fe2000000010a */
[----:B------:R-:W-:-:S04]  /*0f00*/  IMAD.WIDE R10, R9, 0x8, R20 ;  /* 0x00000008090a7825 */ /* 0x000fc800078e0214 */
[----:B------:R-:W-:Y:S02]  /*0f10*/  IMAD.WIDE R24, R29, 0x8, R6 ;  /* 0x000000081d187825 */ /* 0x000fe400078e0206 */
[----:B------:R0:W-:Y:S04]  /*0f20*/  STG.E.64 desc[UR6][R20.64], R14 ;  /* 0x0000000e14007986 */ /* 0x0001e8000c101b06 */
[----:B------:R0:W-:Y:S04]  /*0f30*/  STG.E.64 desc[UR6][R22.64], RZ ;  /* 0x000000ff16007986 */ /* 0x0001e8000c101b06 */
[----:B------:R-:W4:Y:S04]  /*0f40*/  LDG.E.64 R6, desc[UR6][R10.64] ;  /* 0x000000060a067981 */ /* 0x000f28000c1e1b00 */
[----:B--2---:R-:W4:Y:S04]  /*0f50*/  LDG.E.64 R16, desc[UR6][R24.64] ;  /* 0x0000000618107981 */ /* 0x004f28000c1e1b00 */
[----:B---3--:R-:W4:Y:S01]  /*0f60*/  LDG.E.64 R18, desc[UR6][R12.64] ;  /* 0x000000060c127981 */ /* 0x008f22000c1e1b00 */
[----:B------:R-:W-:-:S05]  /*0f70*/  IMAD R2, R9, 0x4, R2 ;  /* 0x0000000409027824 */ /* 0x000fca00078e0202 */
[----:B------:R-:W-:Y:S01]  /*0f80*/  ISETP.GE.AND P0, PT, R2, R3, PT ;  /* 0x000000030200720c */ /* 0x000fe20003f06270 */
[----:B----4-:R-:W-:-:S07]  /*0f90*/  DFMA R6, -R16, R18, R6 ;  /* 0x000000121006722b */ /* 0x010fce0000000106 */
[----:B------:R0:W-:Y:S04]  /*0fa0*/  STG.E.64 desc[UR6][R10.64], R6 ;  /* 0x000000060a007986 */ /* 0x0001e8000c101b06 */
[----:B------:R0:W-:Y:S01]  /*0fb0*/  STG.E.64 desc[UR6][R24.64], RZ ;  /* 0x000000ff18007986 */ /* 0x0001e2000c101b06 */
[----:B------:R-:W-:Y:S05]  /*0fc0*/  @!P0 BRA `(.L_x_9) ;  /* 0xfffffffc00548947 */ /* 0x000fea000383ffff */
[----:B------:R-:W-:Y:S05]  /*0fd0*/  EXIT ;  /* 0x000000000000794d */ /* 0x000fea0003800000 */
.L_x_10:
[----:B------:R-:W-:-:S00]  /*0fe0*/  BRA `(.L_x_10) ;  /* 0xfffffffc00fc7947 */ /* 0x000fc0000383ffff */
[----:B------:R-:W-:-:S00]  /*0ff0*/  NOP ;  /* 0x0000000000007918 */ /* 0x000fc00000000000 */
        /* <DEDUP_REMOVED lines=8> */
.L_x_47:


//--------------------- .text._Z18elimination_kernelPdS_S_iii --------------------------
	.section	.text._Z18elimination_kernelPdS_S_iii,"ax",@progbits
	.align	128
        .global         _Z18elimination_kernelPdS_S_iii
        .type           _Z18elimination_kernelPdS_S_iii,@function
        .size           _Z18elimination_kernelPdS_S_iii,(.L_x_48 - _Z18elimination_kernelPdS_S_iii)
        .other          _Z18elimination_kernelPdS_S_iii,@"STO_CUDA_ENTRY STV_DEFAULT"
_Z18elimination_kernelPdS_S_iii:
.text._Z18elimination_kernelPdS_S_iii:
[----:B------:R-:W-:Y:S01]  /*0000*/  LDC R1, c[0x0][0x37c] ;  /* 0x0000df00ff017b82 */ /* 0x000fe20000000800 */
[----:B------:R-:W0:Y:S07]  /*0010*/  S2R R2, SR_TID.X ;  /* 0x0000000000027919 */ /* 0x000e2e0000002100 */
[----:B------:R-:W1:Y:S01]  /*0020*/  S2UR UR4, SR_CTAID.X ;  /* 0x00000000000479c3 */ /* 0x000e620000002500 */
[----:B------:R-:W1:Y:S01]  /*0030*/  LDCU UR6, c[0x0][0x360] ;  /* 0x00006c00ff0677ac */ /* 0x000e620008000800 */
[----:B------:R-:W2:Y:S02]  /*0040*/  LDCU.64 UR8, c[0x0][0x398] ;  /* 0x00007300ff0877ac */ /* 0x000ea40008000a00 */
[----:B--2---:R-:W-:Y:S01]  /*0050*/  IMAD.U32 R3, RZ, RZ, UR9 ;  /* 0x00000009ff037e24 */ /* 0x004fe2000f8e00ff */
[----:B-1----:R-:W-:-:S06]  /*0060*/  UIMAD UR6, UR6, UR4, URZ ;  /* 0x00000004060672a4 */ /* 0x002fcc000f8e02ff */
[----:B0-----:R-:W-:-:S05]  /*0070*/  IADD3 R0, PT, PT, R3, UR6, R2 ;  /* 0x0000000603007c10 */ /* 0x001fca000fffe002 */
[----:B------:R-:W-:-:S05]  /*0080*/  VIADD R3, R0, 0x1 ;  /* 0x0000000100037836 */ /* 0x000fca0000000000 */
[----:B------:R-:W-:-:S04]  /*0090*/  VIMNMX R0, PT, PT, R0, R3, !PT ;  /* 0x0000000300007248 */ /* 0x000fc80007fe0100 */
[----:B------:R-:W-:-:S13]  /*00a0*/  ISETP.GE.AND P0, PT, R0, UR8, PT ;  /* 0x0000000800007c0c */ /* 0x000fda000bf06270 */
[----:B------:R-:W-:Y:S05]  /*00b0*/  @P0 EXIT ;  /* 0x000000000000094d */ /* 0x000fea0003800000 */
[----:B------:R-:W0:Y:S01]  /*00c0*/  LDCU.64 UR4, c[0x0][0x390] ;  /* 0x00007200ff0477ac */ /* 0x000e220008000a00 */
[----:B------:R-:W-:Y:S01]  /*00d0*/  MOV R0, R3 ;  /* 0x0000000300007202 */ /* 0x000fe20000000f00 */
[----:B------:R-:W-:Y:S01]  /*00e0*/  UIADD3 UR11, UPT, UPT, UR9, 0x1, URZ ;  /* 0x00000001090b7890 */ /* 0x000fe2000fffe0ff */
[----:B------:R-:W1:Y:S03]  /*00f0*/  LDCU.64 UR16, c[0x0][0x358] ;  /* 0x00006b00ff1077ac */ /* 0x000e660008000a00 */
[----:B------:R-:W-:Y:S02]  /*0100*/  UISETP.GE.AND UP0, UPT, UR11, UR8, UPT ;  /* 0x000000080b00728c */ /* 0x000fe4000bf06270 */
[----:B0-----:R-:W-:-:S07]  /*0110*/  UIMAD.WIDE UR4, UR9, 0x8, UR4 ;  /* 0x00000008090478a5 */ /* 0x001fce000f8e0204 */
[----:B------:R-:W-:Y:S05]  /*0120*/  BRA.U UP0, `(.L_x_11) ;  /* 0x00000009005c7547 */ /* 0x000fea000b800000 */
[----:B------:R-:W-:Y:S02]  /*0130*/  ULOP3.LUT UR6, URZ, UR9, URZ, 0x33, !UPT ;  /* 0x00000009ff067292 */ /* 0x000fe4000f8e33ff */
[----:B------:R-:W-:Y:S02]  /*0140*/  UIADD3 UR12, UPT, UPT, -UR9, -0x2, UR8 ;  /* 0xfffffffe090c7890 */ /* 0x000fe4000fffe108 */
[----:B------:R-:W-:Y:S02]  /*0150*/  UIADD3 UR6, UPT, UPT, UR6, UR8, URZ ;  /* 0x0000000806067290 */ /* 0x000fe4000fffe0ff */
[----:B------:R-:W-:Y:S02]  /*0160*/  UISETP.GE.U32.AND UP0, UPT, UR12, 0x7, UPT ;  /* 0x000000070c00788c */ /* 0x000fe4000bf06070 */
[----:B------:R-:W-:Y:S01]  /*0170*/  ULOP3.LUT UR7, UR6, 0xfffffff8, URZ, 0xc0, !UPT ;  /* 0xfffffff806077892 */ /* 0x000fe2000f8ec0ff */
[----:B------:R-:W-:Y:S01]  /*0180*/  UMOV UR8, 0x1001 ;  /* 0x0000100100087882 */ /* 0x000fe20000000000 */
[----:B------:R-:W-:-:S02]  /*0190*/  ULOP3.LUT UR14, UR6, 0x7, URZ, 0xc0, !UPT ;  /* 0x00000007060e7892 */ /* 0x000fc4000f8ec0ff */
[----:B------:R-:W-:Y:S02]  /*01a0*/  UIMAD UR8, UR9, UR8, 0x1 ;  /* 0x00000001090874a4 */ /* 0x000fe4000f8e0208 */
[----:B------:R-:W-:Y:S02]  /*01b0*/  ULOP3.LUT UR15, UR6, 0x3, URZ, 0xc0, !UPT ;  /* 0x00000003060f7892 */ /* 0x000fe4000f8ec0ff */
[----:B------:R-:W-:-:S12]  /*01c0*/  UIADD3 UR10, UPT, UPT, -UR7, URZ, URZ ;  /* 0x000000ff070a7290 */ /* 0x000fd8000fffe1ff */
.L_x_16:
[----:B0-----:R-:W0:Y:S01]  /*01d0*/  LDC R13, c[0x0][0x39c] ;  /* 0x0000e700ff0d7b82 */ /* 0x001e220000000800 */
[----:B------:R-:W-:-:S07]  /*01e0*/  IMAD.U32 R12, RZ, RZ, UR11 ;  /* 0x0000000bff0c7e24 */ /* 0x000fce000f8e00ff */
[----:B------:R-:W2:Y:S01]  /*01f0*/  LDC.64 R2, c[0x0][0x380] ;  /* 0x0000e000ff027b82 */ /* 0x000ea20000000a00 */
[----:B0-----:R-:W-:-:S04]  /*0200*/  IMAD R5, R0, 0x1000, R13 ;  /* 0x0000100000057824 */ /* 0x001fc800078e020d */
[----:B--2---:R-:W-:Y:S01]  /*0210*/  IMAD.WIDE R4, R5, 0x8, R2 ;  /* 0x0000000805047825 */ /* 0x004fe200078e0202 */
[----:B------:R-:W-:Y:S06]  /*0220*/  BRA.U !UP0, `(.L_x_12) ;  /* 0x0000000108ec7547 */ /* 0x000fec000b800000 */
[----:B------:R-:W0:Y:S01]  /*0230*/  LDCU.64 UR12, c[0x0][0x380] ;  /* 0x00007000ff0c77ac */ /* 0x000e220008000a00 */
[----:B------:R-:W-:Y:S01]  /*0240*/  LEA R17, R0, UR11, 0xc ;  /* 0x0000000b00117c11 */ /* 0x000fe2000f8e60ff */
[----:B------:R-:W-:Y:S01]  /*0250*/  IMAD.U32 R14, RZ, RZ, UR10 ;  /* 0x0000000aff0e7e24 */ /* 0x000fe2000f8e00ff */
[----:B------:R-:W-:Y:S01]  /*0260*/  MOV R15, UR8 ;  /* 0x00000008000f7c02 */ /* 0x000fe20008000f00 */
[----:B------:R-:W2:Y:S01]  /*0270*/  LDCU UR18, c[0x0][0x39c] ;  /* 0x00007380ff1277ac */ /* 0x000ea20008000800 */
[----:B0-----:R-:W-:-:S04]  /*0280*/  UIADD3 UR7, UP1, UPT, UR12, 0x20, URZ ;  /* 0x000000200c077890 */ /* 0x001fc8000ff3e0ff */
[----:B------:R-:W-:Y:S01]  /*0290*/  UIADD3.X UR9, UPT, UPT, URZ, UR13, URZ, UP1, !UPT ;  /* 0x0000000dff097290 */ /* 0x000fe20008ffe4ff */
[----:B--2---:R-:W-:Y:S01]  /*02a0*/  MOV R12, UR18 ;  /* 0x00000012000c7c02 */ /* 0x004fe20008000f00 */
[----:B------:R-:W-:-:S04]  /*02b0*/  IMAD.U32 R6, RZ, RZ, UR7 ;  /* 0x00000007ff067e24 */ /* 0x000fc8000f8e00ff */
[----:B------:R-:W-:-:S07]  /*02c0*/  MOV R7, UR9 ;  /* 0x0000000900077c02 */ /* 0x000fce0008000f00 */
.L_x_13:
[--C-:B---3--:R-:W-:Y:S01]  /*02d0*/  IMAD.WIDE R8, R17, 0x8, R6.reuse ;  /* 0x0000000811087825 */ /* 0x108fe200078e0206 */
[----:B-1----:R-:W2:Y:S03]  /*02e0*/  LDG.E.64 R20, desc[UR16][R4.64] ;  /* 0x0000001004147981 */ /* 0x002ea6000c1e1b00 */
[----:B------:R-:W-:Y:S01]  /*02f0*/  IMAD.WIDE R10, R15, 0x8, R6 ;  /* 0x000000080f0a7825 */ /* 0x000fe200078e0206 */
        /* <DEDUP_REMOVED lines=16> */
[----:B------:R-:W2:Y:S02]  /*0400*/  LDG.E.64 R26, desc[UR16][R10.64+-0x8] ;  /* 0xfffff8100a1a7981 */ /* 0x000ea4000c1e1b00 */
[----:B--2---:R-:W-:-:S02]  /*0410*/  DFMA R20, -R20, R26, R18 ;  /* 0x0000001a1414722b */ /* 0x004fc40000000112 */
[----:B------:R-:W2:Y:S05]  /*0420*/  LDG.E.64 R18, desc[UR16][R8.64] ;  /* 0x0000001008127981 */ /* 0x000eaa000c1e1b00 */
[----:B------:R0:W-:Y:S04]  /*0430*/  STG.E.64 desc[UR16][R8.64+-0x8], R20 ;  /* 0xfffff81408007986 */ /* 0x0001e8000c101b10 */
[----:B-1----:R-:W2:Y:S04]  /*0440*/  LDG.E.64 R22, desc[UR16][R4.64] ;  /* 0x0000001004167981 */ /* 0x002ea8000c1e1b00 */
[----:B------:R-:W2:Y:S02]  /*0450*/  LDG.E.64 R26, desc[UR16][R10.64] ;  /* 0x000000100a1a7981 */ /* 0x000ea4000c1e1b00 */
[----:B--2---:R-:W-:-:S02]  /*0460*/  DFMA R22, -R22, R26, R18 ;  /* 0x0000001a1616722b */ /* 0x004fc40000000112 */
[----:B------:R-:W2:Y:S05]  /*0470*/  LDG.E.64 R18, desc[UR16][R8.64+0x8] ;  /* 0x0000081008127981 */ /* 0x000eaa000c1e1b00 */
[----:B------:R1:W-:Y:S04]  /*0480*/  STG.E.64 desc[UR16][R8.64], R22 ;  /* 0x0000001608007986 */ /* 0x0003e8000c101b10 */
[----:B---3--:R-:W2:Y:S04]  /*0490*/  LDG.E.64 R24, desc[UR16][R4.64] ;  /* 0x0000001004187981 */ /* 0x008ea8000c1e1b00 */
        /* <DEDUP_REMOVED lines=9> */
[----:B------:R-:W2:Y:S04]  /*0530*/  LDG.E.64 R26, desc[UR16][R10.64+0x18] ;  /* 0x000018100a1a7981 */ /* 0x000ea8000c1e1b00 */
[----:B-1----:R-:W2:Y:S01]  /*0540*/  LDG.E.64 R22, desc[UR16][R4.64] ;  /* 0x0000001004167981 */ /* 0x002ea2000c1e1b00 */
[----:B------:R-:W-:-:S05]  /*0550*/  VIADD R14, R14, 0x8 ;  /* 0x000000080e0e7836 */ /* 0x000fca0000000000 */
[----:B------:R-:W-:Y:S01]  /*0560*/  ISETP.NE.AND P0, PT, R14, RZ, PT ;  /* 0x000000ff0e00720c */ /* 0x000fe20003f05270 */
[----:B------:R-:W-:Y:S01]  /*0570*/  VIADD R17, R17, 0x8 ;  /* 0x0000000811117836 */ /* 0x000fe20000000000 */
[----:B------:R-:W-:Y:S02]  /*0580*/  IADD3 R12, PT, PT, R12, 0x8, RZ ;  /* 0x000000080c0c7810 */ /* 0x000fe40007ffe0ff */
[----:B------:R-:W-:Y:S01]  /*0590*/  IADD3 R15, PT, PT, R15, 0x8, RZ ;  /* 0x000000080f0f7810 */ /* 0x000fe20007ffe0ff */
[----:B--2---:R-:W-:-:S07]  /*05a0*/  DFMA R18, -R22, R26, R18 ;  /* 0x0000001a1612722b */ /* 0x004fce0000000112 */
[----:B------:R3:W-:Y:S01]  /*05b0*/  STG.E.64 desc[UR16][R8.64+0x18], R18 ;  /* 0x0000181208007986 */ /* 0x0007e2000c101b10 */
[----:B------:R-:W-:Y:S05]  /*05c0*/  @P0 BRA `(.L_x_13) ;  /* 0xfffffffc00400947 */ /* 0x000fea000383ffff */
[----:B------:R-:W-:-:S07]  /*05d0*/  VIADD R12, R12, 0x1 ;  /* 0x000000010c0c7836 */ /* 0x000fce0000000000 */
.L_x_12:
[----:B------:R-:W-:-:S09]  /*05e0*/  UISETP.NE.AND UP1, UPT, UR14, URZ, UPT ;  /* 0x000000ff0e00728c */ /* 0x000fd2000bf25270 */
[----:B------:R-:W-:Y:S05]  /*05f0*/  BRA.U !UP1, `(.L_x_14) ;  /* 0x0000000109e87547 */ /* 0x000fea000b800000 */
[----:B------:R-:W-:Y:S02]  /*0600*/  UIADD3 UR7, UPT, UPT, UR14, -0x1, URZ ;  /* 0xffffffff0e077890 */ /* 0x000fe4000fffe0ff */
[----:B------:R-:W-:Y:S02]  /*0610*/  UISETP.NE.AND UP2, UPT, UR15, URZ, UPT ;  /* 0x000000ff0f00728c */ /* 0x000fe4000bf45270 */
[----:B------:R-:W-:-:S09]  /*0620*/  UISETP.GE.U32.AND UP1, UPT, UR7, 0x3, UPT ;  /* 0x000000030700788c */ /* 0x000fd2000bf26070 */
[----:B------:R-:W-:Y:S05]  /*0630*/  BRA.U !UP1, `(.L_x_15) ;  /* 0x0000000109647547 */ /* 0x000fea000b800000 */
[----:B------:R-:W-:Y:S01]  /*0640*/  LEA R7, R0, R12, 0xc ;  /* 0x0000000c00077211 */ /* 0x000fe200078e60ff */
[----:B---3--:R-:W-:Y:S01]  /*0650*/  IMAD R9, R13, 0x1000, R12 ;  /* 0x000010000d097824 */ /* 0x008fe200078e020c */
[----:B-1----:R-:W2:Y:S03]  /*0660*/  LDG.E.64 R14, desc[UR16][R4.64] ;  /* 0x00000010040e7981 */ /* 0x002ea6000c1e1b00 */
        /* <DEDUP_REMOVED lines=18> */
[----:B0-----:R-:W2:Y:S01]  /*0790*/  LDG.E.64 R10, desc[UR16][R4.64] ;  /* 0x00000010040a7981 */ /* 0x001ea2000c1e1b00 */
[----:B------:R-:W-:Y:S01]  /*07a0*/  IADD3 R12, PT, PT, R12, 0x4, RZ ;  /* 0x000000040c0c7810 */ /* 0x000fe20007ffe0ff */
[----:B--2---:R-:W-:-:S07]  /*07b0*/  DFMA R10, -R10, R20, R18 ;  /* 0x000000140a0a722b */ /* 0x004fce0000000112 */
[----:B------:R4:W-:Y:S04]  /*07c0*/  STG.E.64 desc[UR16][R6.64+0x18], R10 ;  /* 0x0000180a06007986 */ /* 0x0009e8000c101b10 */
.L_x_15:
[----:B------:R-:W-:Y:S05]  /*07d0*/  BRA.U !UP2, `(.L_x_14) ;  /* 0x000000010a707547 */ /* 0x000fea000b800000 */
[----:B------:R-:W-:-:S06]  /*07e0*/  UISETP.NE.AND UP1, UPT, UR15, 0x1, UPT ;  /* 0x000000010f00788c */ /* 0x000fcc000bf25270 */
[----:B------:R-:W-:-:S13]  /*07f0*/  PLOP3.LUT P0, PT, PT, PT, UP1, 0x80, 0x8 ;  /* 0x000000000008781c */ /* 0x000fda0003f0f018 */
[----:B---3--:R-:W-:Y:S01]  /*0800*/  @P0 LEA R19, R13, R12, 0xc ;  /* 0x0000000c0d130211 */ /* 0x008fe200078e60ff */
[----:B----4-:R-:W-:Y:S01]  /*0810*/  @P0 IMAD R7, R0, 0x1000, R12 ;  /* 0x0000100000070824 */ /* 0x010fe200078e020c */
[----:B-1----:R-:W2:Y:S03]  /*0820*/  @P0 LDG.E.64 R10, desc[UR16][R4.64] ;  /* 0x00000010040a0981 */ /* 0x002ea6000c1e1b00 */
[----:B------:R-:W-:-:S04]  /*0830*/  @P0 IMAD.WIDE R6, R7, 0x8, R2 ;  /* 0x0000000807060825 */ /* 0x000fc800078e0202 */
[----:B------:R-:W-:Y:S01]  /*0840*/  @P0 IMAD.WIDE R18, R19, 0x8, R2 ;  /* 0x0000000813120825 */ /* 0x000fe200078e0202 */
[----:B------:R-:W2:Y:S04]  /*0850*/  @P0 LDG.E.64 R8, desc[UR16][R6.64] ;  /* 0x0000001006080981 */ /* 0x000ea8000c1e1b00 */
[----:B------:R-:W2:Y:S01]  /*0860*/  @P0 LDG.E.64 R14, desc[UR16][R18.64] ;  /* 0x00000010120e0981 */ /* 0x000ea2000c1e1b00 */
[----:B------:R-:W-:-:S06]  /*0870*/  ULOP3.LUT UP1, URZ, UR6, 0x1, URZ, 0xc0, !UPT ;  /* 0x0000000106ff7892 */ /* 0x000fcc000f82c0ff */
[----:B------:R-:W-:Y:S01]  /*0880*/  PLOP3.LUT P1, PT, PT, PT, UP1, 0x80, 0x8 ;  /* 0x000000000008781c */ /* 0x000fe20003f2f018 */
[----:B--2---:R-:W-:Y:S01]  /*0890*/  @P0 DFMA R8, -R10, R14, R8 ;  /* 0x0000000e0a08022b */ /* 0x004fe20000000108 */
[----:B------:R-:W2:Y:S06]  /*08a0*/  @P0 LDG.E.64 R10, desc[UR16][R6.64+0x8] ;  /* 0x00000810060a0981 */ /* 0x000eac000c1e1b00 */
[----:B------:R0:W-:Y:S04]  /*08b0*/  @P0 STG.E.64 desc[UR16][R6.64], R8 ;  /* 0x0000000806000986 */ /* 0x0001e8000c101b10 */
[----:B------:R-:W2:Y:S04]  /*08c0*/  @P0 LDG.E.64 R16, desc[UR16][R18.64+0x8] ;  /* 0x0000081012100981 */ /* 0x000ea8000c1e1b00 */
[----:B------:R-:W2:Y:S01]  /*08d0*/  @P0 LDG.E.64 R14, desc[UR16][R4.64] ;  /* 0x00000010040e0981 */ /* 0x000ea2000c1e1b00 */
[----:B------:R-:W-:-:S05]  /*08e0*/  @P0 VIADD R12, R12, 0x2 ;  /* 0x000000020c0c0836 */ /* 0x000fca0000000000 */
[----:B------:R-:W-:Y:S01]  /*08f0*/  @P1 LEA R21, R13, R12, 0xc ;  /* 0x0000000c0d151211 */ /* 0x000fe200078e60ff */
[----:B------:R-:W-:Y:S01]  /*0900*/  @P1 IMAD R13, R0, 0x1000, R12 ;  /* 0x00001000000d1824 */ /* 0x000fe200078e020c */
[----:B--2---:R-:W-:-:S03]  /*0910*/  @P0 DFMA R10, -R14, R16, R10 ;  /* 0x000000100e0a022b */ /* 0x004fc6000000010a */
[----:B------:R-:W-:-:S04]  /*0920*/  @P1 IMAD.WIDE R14, R21, 0x8, R2 ;  /* 0x00000008150e1825 */ /* 0x000fc800078e0202 */
[----:B------:R-:W-:Y:S01]  /*0930*/  @P1 IMAD.WIDE R2, R13, 0x8, R2 ;  /* 0x000000080d021825 */ /* 0x000fe200078e0202 */
[----:B------:R2:W-:Y:S04]  /*0940*/  @P0 STG.E.64 desc[UR16][R6.64+0x8], R10 ;  /* 0x0000080a06000986 */ /* 0x0005e8000c101b10 */
[----:B------:R-:W3:Y:S04]  /*0950*/  @P1 LDG.E.64 R14, desc[UR16][R14.64] ;  /* 0x000000100e0e1981 */ /* 0x000ee8000c1e1b00 */
[----:B0-----:R-:W3:Y:S04]  /*0960*/  @P1 LDG.E.64 R8, desc[UR16][R2.64] ;  /* 0x0000001002081981 */ /* 0x001ee8000c1e1b00 */
[----:B------:R-:W3:Y:S02]  /*0970*/  @P1 LDG.E.64 R12, desc[UR16][R4.64] ;  /* 0x00000010040c1981 */ /* 0x000ee4000c1e1b00 */
[----:B---3--:R-:W-:-:S07]  /*0980*/  @P1 DFMA R8, -R12, R14, R8 ;  /* 0x0000000e0c08122b */ /* 0x008fce0000000108 */
[----:B------:R2:W-:Y:S04]  /*0990*/  @P1 STG.E.64 desc[UR16][R2.64], R8 ;  /* 0x0000000802001986 */ /* 0x0005e8000c101b10 */
.L_x_14:
[----:B--2---:R-:W0:Y:S01]  /*09a0*/  LDC.64 R2, c[0x0][0x388] ;  /* 0x0000e200ff027b82 */ /* 0x004e220000000a00 */
[----:B----4-:R-:W-:Y:S01]  /*09b0*/  MOV R10, UR4 ;  /* 0x00000004000a7c02 */ /* 0x010fe20008000f00 */
[----:B------:R-:W-:Y:S01]  /*09c0*/  IMAD.U32 R11, RZ, RZ, UR5 ;  /* 0x00000005ff0b7e24 */ /* 0x000fe2000f8e00ff */
[----:B-1-3--:R-:W2:Y:S01]  /*09d0*/  LDG.E.64 R8, desc[UR16][R4.64] ;  /* 0x0000001004087981 */ /* 0x00aea2000c1e1b00 */
[----:B------:R-:W1:Y:S04]  /*09e0*/  LDCU UR7, c[0x0][0x3a0] ;  /* 0x00007400ff0777ac */ /* 0x000e680008000800 */
[----:B------:R-:W2:Y:S01]  /*09f0*/  LDG.E.64 R10, desc[UR16][R10.64] ;  /* 0x000000100a0a7981 */ /* 0x000ea2000c1e1b00 */
[----:B------:R-:W3:Y:S01]  /*0a00*/  LDCU UR9, c[0x0][0x398] ;  /* 0x00007300ff0977ac */ /* 0x000ee20008000800 */
[----:B0-----:R-:W-:-:S05]  /*0a10*/  IMAD.WIDE R2, R0, 0x8, R2 ;  /* 0x0000000800027825 */ /* 0x001fca00078e0202 */
[----:B------:R-:W2:Y:S01]  /*0a20*/  LDG.E.64 R6, desc[UR16][R2.64] ;  /* 0x0000001002067981 */ /* 0x000ea2000c1e1b00 */
[----:B-1----:R-:W-:-:S04]  /*0a30*/  IADD3 R0, PT, PT, R0, UR7, RZ ;  /* 0x0000000700007c10 */ /* 0x002fc8000fffe0ff */
[----:B---3--:R-:W-:Y:S01]  /*0a40*/  ISETP.GE.AND P0, PT, R0, UR9, PT ;  /* 0x0000000900007c0c */ /* 0x008fe2000bf06270 */
[----:B--2---:R-:W-:-:S07]  /*0a50*/  DFMA R6, -R8, R10, R6 ;  /* 0x0000000a0806722b */ /* 0x004fce0000000106 */
[----:B------:R0:W-:Y:S04]  /*0a60*/  STG.E.64 desc[UR16][R2.64], R6 ;  /* 0x0000000602007986 */ /* 0x0001e8000c101b10 */
[----:B------:R0:W-:Y:S01]  /*0a70*/  STG.E.64 desc[UR16][R4.64], RZ ;  /* 0x000000ff04007986 */ /* 0x0001e2000c101b10 */
[----:B------:R-:W-:Y:S05]  /*0a80*/  @!P0 BRA `(.L_x_16) ;  /* 0xfffffff400d08947 */ /* 0x000fea000383ffff */
[----:B------:R-:W-:Y:S05]  /*0a90*/  EXIT ;  /* 0x000000000000794d */ /* 0x000fea0003800000 */
.L_x_11:
[----:B------:R-:W0:Y:S01]  /*0aa0*/  LDC R3, c[0x0][0x3a0] ;  /* 0x0000e800ff037b82 */ /* 0x000e220000000800 */
[----:B------:R-:W-:Y:S01]  /*0ab0*/  ULOP3.LUT UR6, URZ, UR6, URZ, 0x33, !UPT ;  /* 0x00000006ff067292 */ /* 0x000fe2000f8e33ff */
[----:B------:R-:W-:Y:S01]  /*0ac0*/  BSSY.RECONVERGENT B0, `(.L_x_17) ;  /* 0x0000033000007945 */ /* 0x000fe20003800200 */
[----:B0-----:R-:W0:Y:S01]  /*0ad0*/  I2F.U32.RP R6, R3 ;  /* 0x0000000300067306 */ /* 0x001e220000209000 */
[----:B------:R-:W-:Y:S02]  /*0ae0*/  IADD3 R2, PT, PT, R2, UR9, R3 ;  /* 0x0000000902027c10 */ /* 0x000fe4000fffe003 */
[----:B------:R-:W-:Y:S02]  /*0af0*/  VIADDMNMX R7, R0, R3, UR8, !PT ;  /* 0x0000000800077e46 */ /* 0x000fe4000f800103 */
[----:B------:R-:W-:Y:S02]  /*0b00*/  ISETP.NE.U32.AND P3, PT, R3, RZ, PT ;  /* 0x000000ff0300720c */ /* 0x000fe40003f65070 */
[----:B------:R-:W-:-:S04]  /*0b10*/  IADD3 R2, PT, PT, -R2, UR6, R7 ;  /* 0x0000000602027c10 */ /* 0x000fc8000fffe107 */
[----:B------:R-:W-:Y:S01]  /*0b20*/  ISETP.NE.AND P0, PT, R2, RZ, PT ;  /* 0x000000ff0200720c */ /* 0x000fe20003f05270 */
[----:B0-----:R-:W0:Y:S02]  /*0b30*/  MUFU.RCP R6, R6 ;  /* 0x0000000600067308 */ /* 0x001e240000001000 */
[----:B0-----:R-:W-:Y:S02]  /*0b40*/  VIADD R4, R6, 0xffffffe ;  /* 0x0ffffffe06047836 */ /* 0x001fe40000000000 */
[----:B------:R-:W-:-:S04]  /*0b50*/  VIADD R6, R2, 0xffffffff ;  /* 0xffffffff02067836 */ /* 0x000fc80000000000 */
[----:B------:R0:W2:Y:S04]  /*0b60*/  F2I.FTZ.U32.TRUNC.NTZ R5, R4 ;  /* 0x0000000400057305 */ /* 0x0000a8000021f000 */
[----:B------:R-:W-:Y:S01]  /*0b70*/  @!P0 IMAD.MOV R6, RZ, RZ, R2 ;  /* 0x000000ffff068224 */ /* 0x000fe200078e0202 */
[----:B0-----:R-:W-:Y:S02]  /*0b80*/  MOV R4, RZ ;  /* 0x000000ff00047202 */ /* 0x001fe40000000f00 */
[----:B--2---:R-:W-:-:S05]  /*0b90*/  IADD3 R8, PT, PT, RZ, -R5, RZ ;  /* 0x80000005ff087210 */ /* 0x004fca0007ffe0ff */
[----:B------:R-:W-:-:S04]  /*0ba0*/  IMAD R7, R8, R3, RZ ;  /* 0x0000000308077224 */ /* 0x000fc800078e02ff */
[----:B------:R-:W-:-:S06]  /*0bb0*/  IMAD.HI.U32 R5, R5, R7, R4 ;  /* 0x0000000705057227 */ /* 0x000fcc00078e0004 */
[----:B------:R-:W-:-:S05]  /*0bc0*/  IMAD.HI.U32 R5, R5, R6, RZ ;  /* 0x0000000605057227 */ /* 0x000fca00078e00ff */
[----:B------:R-:W-:-:S05]  /*0bd0*/  IADD3 R2, PT, PT, -R5, RZ, RZ ;  /* 0x000000ff05027210 */ /* 0x000fca0007ffe1ff */
[----:B------:R-:W-:Y:S01]  /*0be0*/  IMAD R6, R3, R2, R6 ;  /* 0x0000000203067224 */ /* 0x000fe200078e0206 */
[----:B------:R-:W-:-:S04]  /*0bf0*/  SEL R2, RZ, 0x1, !P0 ;  /* 0x00000001ff027807 */ /* 0x000fc80004000000 */
        /* <DEDUP_REMOVED lines=12> */
[----:B------:R-:W-:Y:S02]  /*0cc0*/  VIADD R2, R2, 0x1 ;  /* 0x0000000102027836 */ /* 0x000fe40000000000 */
[----:B------:R-:W-:-:S03]  /*0cd0*/  HFMA2 R18, -RZ, RZ, 0, 0 ;  /* 0x00000000ff127431 */ /* 0x000fc600000001ff */
[----:B------:R-:W-:Y:S02]  /*0ce0*/  LOP3.LUT R19, R2, 0x3, RZ, 0xc0, !PT ;  /* 0x0000000302137812 */ /* 0x000fe400078ec0ff */
[----:B------:R-:W2:Y:S05]  /*0cf0*/  LDC.64 R6, c[0x0][0x388] ;  /* 0x0000e200ff067b82 */ /* 0x000eaa0000000a00 */
.L_x_19:
[C---:B---3--:R-:W-:Y:S01]  /*0d00*/  LEA R13, R0.reuse, UR9, 0xc ;  /* 0x00000009000d7c11 */ /* 0x048fe2000f8e60ff */
[----:B------:R-:W-:Y:S01]  /*0d10*/  IMAD.U32 R16, RZ, RZ, UR4 ;  /* 0x00000004ff107e24 */ /* 0x000fe2000f8e00ff */
[----:B------:R-:W-:Y:S01]  /*0d20*/  MOV R17, UR5 ;  /* 0x0000000500117c02 */ /* 0x000fe20008000f00 */
[----:B--2---:R-:W-:-:S04]  /*0d30*/  IMAD.WIDE R8, R0, 0x8, R6 ;  /* 0x0000000800087825 */ /* 0x004fc800078e0206 */
[----:B0-----:R-:W-:Y:S01]  /*0d40*/  IMAD.WIDE R12, R13, 0x8, R4 ;  /* 0x000000080d0c7825 */ /* 0x001fe200078e0204 */
[----:B-1----:R-:W2:Y:S04]  /*0d50*/  LDG.E.64 R16, desc[UR16][R16.64] ;  /* 0x0000001010107981 */ /* 0x002ea8000c1e1b00 */
[----:B------:R-:W2:Y:S04]  /*0d60*/  LDG.E.64 R10, desc[UR16][R8.64] ;  /* 0x00000010080a7981 */ /* 0x000ea8000c1e1b00 */
[----:B------:R-:W2:Y:S01]  /*0d70*/  LDG.E.64 R14, desc[UR16][R12.64] ;  /* 0x000000100c0e7981 */ /* 0x000ea2000c1e1b00 */
[----:B------:R-:W-:Y:S01]  /*0d80*/  VIADD R18, R18, 0x1 ;  /* 0x0000000112127836 */ /* 0x000fe20000000000 */
[----:B------:R-:W-:-:S04]  /*0d90*/  IADD3 R0, PT, PT, R3, R0, RZ ;  /* 0x0000000003007210 */ /* 0x000fc80007ffe0ff */
[----:B------:R-:W-:Y:S01]  /*0da0*/  ISETP.NE.AND P0, PT, R18, R19, PT ;  /* 0x000000131200720c */ /* 0x000fe20003f05270 */
[----:B--2---:R-:W-:-:S07]  /*0db0*/  DFMA R10, -R14, R16, R10 ;  /* 0x000000100e0a722b */ /* 0x004fce000000010a */
[----:B------:R3:W-:Y:S04]  /*0dc0*/  STG.E.64 desc[UR16][R8.64], R10 ;  /* 0x0000000a08007986 */ /* 0x0007e8000c101b10 */
[----:B------:R3:W-:Y:S01]  /*0dd0*/  STG.E.64 desc[UR16][R12.64], RZ ;  /* 0x000000ff0c007986 */ /* 0x0007e2000c101b10 */
[----:B------:R-:W-:Y:S05]  /*0de0*/  @P0 BRA `(.L_x_19) ;  /* 0xfffffffc00c40947 */ /* 0x000fea000383ffff */
.L_x_18:
[----:B-1----:R-:W-:Y:S05]  /*0df0*/  BSYNC.RECONVERGENT B0 ;  /* 0x0000000000007941 */ /* 0x002fea0003800200 */
.L_x_17:
[----:B------:R-:W-:Y:S05]  /*0e00*/  @!P1 EXIT ;  /* 0x000000000000994d */ /* 0x000fea0003800000 */
.L_x_20:
[----:B0-----:R-:W0:Y:S01]  /*0e10*/  LDC.64 R14, c[0x0][0x388] ;  /* 0x0000e200ff0e7b82 */ /* 0x001e220000000a00 */
[----:B------:R-:W-:Y:S01]  /*0e20*/  LEA R17, R0, UR9, 0xc ;  /* 0x0000000900117c11 */ /* 0x000fe2000f8e60ff */
[----:B---3--:R-:W-:Y:S01]  /*0e30*/  IMAD.U32 R10, RZ, RZ, UR4 ;  /* 0x00000004ff0a7e24 */ /* 0x008fe2000f8e00ff */
[----:B------:R-:W-:-:S05]  /*0e40*/  MOV R11, UR5 ;  /* 0x00000005000b7c02 */ /* 0x000fca0008000f00 */
[----:B------:R-:W1:Y:S01]  /*0e50*/  LDC.64 R4, c[0x0][0x380] ;  /* 0x0000e000ff047b82 */ /* 0x000e620000000a00 */
[----:B------:R-:W2:Y:S01]  /*0e60*/  LDG.E.64 R10, desc[UR16][R10.64] ;  /* 0x000000100a0a7981 */ /* 0x000ea2000c1e1b00 */
[----:B0-----:R-:W-:-:S05]  /*0e70*/  IMAD.WIDE R14, R0, 0x8, R14 ;  /* 0x00000008000e7825 */ /* 0x001fca00078e020e */
[----:B------:R-:W2:Y:S01]  /*0e80*/  LDG.E.64 R6, desc[UR16][R14.64] ;  /* 0x000000100e067981 */ /* 0x000ea2000c1e1b00 */
[----:B-1----:R-:W-:-:S05]  /*0e90*/  IMAD.WIDE R16, R17, 0x8, R4 ;  /* 0x0000000811107825 */ /* 0x002fca00078e0204 */
[----:B------:R-:W2:Y:S01]  /*0ea0*/  LDG.E.64 R8, desc[UR16][R16.64] ;  /* 0x0000001010087981 */ /* 0x000ea2000c1e1b00 */
[C---:B------:R-:W-:Y:S01]  /*0eb0*/  IMAD.IADD R2, R3.reuse, 0x1, R0 ;  /* 0x0000000103027824 */ /* 0x040fe200078e0200 */
[----:B------:R-:W-:Y:S01]  /*0ec0*/  MOV R22, UR4 ;  /* 0x0000000400167c02 */ /* 0x000fe20008000f00 */
[----:B------:R-:W-:Y:S01]  /*0ed0*/  IMAD.U32 R23, RZ, RZ, UR5 ;  /* 0x00000005ff177e24 */ /* 0x000fe2000f8e00ff */
[----:B--2---:R-:W-:Y:S02]  /*0ee0*/  DFMA R18, -R8, R10, R6 ;  /* 0x0000000a0812722b */ /* 0x004fe40000000106 */
[----:B------:R-:W-:Y:S01]  /*0ef0*/  LEA R7, R2, UR9, 0xc ;  /* 0x0000000902077c11 */ /* 0x000fe2000f8e60ff */
[----:B------:R-:W-:-:S04]  /*0f00*/  IMAD.WIDE R8, R3, 0x8, R14 ;  /* 0x0000000803087825 */ /* 0x000fc800078e020e */
[----:B------:R-:W-:Y:S01]  /*0f10*/  IMAD.WIDE R6, R7, 0x8, R4 ;  /* 0x0000000807067825 */ /* 0x000fe200078e0204 */
[----:B------:R0:W-:Y:S04]  /*0f20*/  STG.E.64 desc[UR16][R14.64], R18 ;  /* 0x000000120e007986 */ /* 0x0001e8000c101b10 */
[----:B------:R1:W-:Y:S04]  /*0f30*/  STG.E.64 desc[UR16][R16.64], RZ ;  /* 0x000000ff10007986 */ /* 0x0003e8000c101b10 */
[----:B------:R-:W2:Y:S04]  /*0f40*/  LDG.E.64 R20, desc[UR16][R22.64] ;  /* 0x0000001016147981 */ /* 0x000ea8000c1e1b00 */
[----:B------:R-:W2:Y:S04]  /*0f50*/  LDG.E.64 R10, desc[UR16][R8.64] ;  /* 0x00000010080a7981 */ /* 0x000ea8000c1e1b00 */
[----:B------:R-:W2:Y:S01]  /*0f60*/  LDG.E.64 R12, desc[UR16][R6.64] ;  /* 0x00000010060c7981 */ /* 0x000ea2000c1e1b00 */
[----:B------:R-:W-:Y:S01]  /*0f70*/  IADD3 R2, PT, PT, R2, R3, RZ ;  /* 0x0000000302027210 */ /* 0x000fe20007ffe0ff */
[----:B------:R-:W-:Y:S01]  /*0f80*/  IMAD.U32 R24, RZ, RZ, UR4 ;  /* 0x00000004ff187e24 */ /* 0x000fe2000f8e00ff */
[----:B------:R-:W-:Y:S01]  /*0f90*/  MOV R25, UR5 ;  /* 0x0000000500197c02 */ /* 0x000fe20008000f00 */
[----:B--2---:R-:W-:Y:S01]  /*0fa0*/  DFMA R20, -R12, R20, R10 ;  /* 0x000000140c14722b */ /* 0x004fe2000000010a */
[----:B------:R-:W-:Y:S01]  /*0fb0*/  LEA R11, R2, UR9, 0xc ;  /* 0x00000009020b7c11 */ /* 0x000fe2000f8e60ff */
[----:B------:R-:W-:-:S04]  /*0fc0*/  IMAD.WIDE R12, R3, 0x8, R8 ;  /* 0x00000008030c7825 */ /* 0x000fc800078e0208 */
[----:B------:R-:W-:Y:S01]  /*0fd0*/  IMAD.WIDE R10, R11, 0x8, R4 ;  /* 0x000000080b0a7825 */ /* 0x000fe200078e0204 */
[----:B------:R2:W-:Y:S04]  /*0fe0*/  STG.E.64 desc[UR16][R8.64], R20 ;  /* 0x0000001408007986 */ /* 0x0005e8000c101b10 */
[----:B------:R3:W-:Y:S04]  /*0ff0*/  STG.E.64 desc[UR16][R6.64], RZ ;  /* 0x000000ff06007986 */ /* 0x0007e8000c101b10 */
[----:B0-----:R-:W4:Y:S04]  /*1000*/  LDG.E.64 R18, desc[UR16][R24.64] ;  /* 0x0000001018127981 */ /* 0x001f28000c1e1b00 */
[----:B------:R-:W4:Y:S04]  /*1010*/  LDG.E.64 R14, desc[UR16][R12.64] ;  /* 0x000000100c0e7981 */ /* 0x000f28000c1e1b00 */
[----:B-1----:R-:W4:Y:S01]  /*1020*/  LDG.E.64 R16, desc[UR16][R10.64] ;  /* 0x000000100a107981 */ /* 0x002f22000c1e1b00 */
[----:B------:R-:W-:Y:S01]  /*1030*/  IMAD.IADD R2, R2, 0x1, R3 ;  /* 0x0000000102027824 */ /* 0x000fe200078e0203 */
[----:B----4-:R-:W-:-:S04]  /*1040*/  DFMA R14, -R16, R18, R14 ;  /* 0x00000012100e722b */ /* 0x010fc8000000010e */
[----:B------:R-:W-:Y:S01]  /*1050*/  LEA R19, R2, UR9, 0xc ;  /* 0x0000000902137c11 */ /* 0x000fe2000f8e60ff */
[----:B------:R-:W-:-:S04]  /*1060*/  IMAD.WIDE R16, R3, 0x8, R12 ;  /* 0x0000000803107825 */ /* 0x000fc800078e020c */
[----:B------:R-:W-:Y:S01]  /*1070*/  IMAD.WIDE R18, R19, 0x8, R4 ;  /* 0x0000000813127825 */ /* 0x000fe200078e0204 */
[----:B------:R0:W-:Y:S04]  /*1080*/  STG.E.64 desc[UR16][R12.64], R14 ;  /* 0x0000000e0c007986 */ /* 0x0001e8000c101b10 */
[----:B------:R0:W-:Y:S04]  /*1090*/  STG.E.64 desc[UR16][R10.64], RZ ;  /* 0x000000ff0a007986 */ /* 0x0001e8000c101b10 */
[----:B--2---:R-:W2:Y:S04]  /*10a0*/  LDG.E.64 R8, desc[UR16][R22.64] ;  /* 0x0000001016087981 */ /* 0x004ea8000c1e1b00 */
[----:B------:R-:W2:Y:S04]  /*10b0*/  LDG.E.64 R4, desc[UR16][R16.64] ;  /* 0x0000001010047981 */ /* 0x000ea8000c1e1b00 */
[----:B---3--:R-:W2:Y:S01]  /*10c0*/  LDG.E.64 R6, desc[UR16][R18.64] ;  /* 0x0000001012067981 */ /* 0x008ea2000c1e1b00 */
[----:B------:R-:W-:-:S04]  /*10d0*/  LEA R0, R3, R0, 0x2 ;  /* 0x0000000003007211 */ /* 0x000fc800078e10ff */
[----:B------:R-:W-:Y:S01]  /*10e0*/  ISETP.GE.AND P0, PT, R0, UR8, PT ;  /* 0x0000000800007c0c */ /* 0x000fe2000bf06270 */
[----:B--2---:R-:W-:-:S07]  /*10f0*/  DFMA R4, -R6, R8, R4 ;  /* 0x000000080604722b */ /* 0x004fce0000000104 */
[----:B------:R0:W-:Y:S04]  /*1100*/  STG.E.64 desc[UR16][R16.64], R4 ;  /* 0x0000000410007986 */ /* 0x0001e8000c101b10 */
[----:B------:R0:W-:Y:S01]  /*1110*/  STG.E.64 desc[UR16][R18.64], RZ ;  /* 0x000000ff12007986 */ /* 0x0001e2000c101b10 */
[----:B------:R-:W-:Y:S05]  /*1120*/  @!P0 BRA `(.L_x_20) ;  /* 0xfffffffc00388947 */ /* 0x000fea000383ffff */
[----:B------:R-:W-:Y:S05]  /*1130*/  EXIT ;  /* 0x000000000000794d */ /* 0x000fea0003800000 */
.L_x_21:
        /* <DEDUP_REMOVED lines=12> */
.L_x_48:


//--------------------- .text._Z15division_kernelPdS_S_iii --------------------------
	.section	.text._Z15division_kernelPdS_S_iii,"ax",@progbits
	.align	128
        .global         _Z15division_kernelPdS_S_iii
        .type           _Z15division_kernelPdS_S_iii,@function
        .size           _Z15division_kernelPdS_S_iii,(.L_x_46 - _Z15division_kernelPdS_S_iii)
        .other          _Z15division_kernelPdS_S_iii,@"STO_CUDA_ENTRY STV_DEFAULT"
_Z15division_kernelPdS_S_iii:
.text._Z15division_kernelPdS_S_iii:
[----:B------:R-:W-:Y:S01]  /*0000*/  LDC R1, c[0x0][0x37c] ;  /* 0x0000df00ff017b82 */ /* 0x000fe20000000800 */
[----:B------:R-:W0:Y:S07]  /*0010*/  S2R R0, SR_TID.X ;  /* 0x0000000000007919 */ /* 0x000e2e0000002100 */
[----:B------:R-:W1:Y:S01]  /*0020*/  S2UR UR5, SR_CTAID.X ;  /* 0x00000000000579c3 */ /* 0x000e620000002500 */
[----:B------:R-:W1:Y:S07]  /*0030*/  LDCU UR4, c[0x0][0x360] ;  /* 0x00006c00ff0477ac */ /* 0x000e6e0008000800 */
[----:B------:R-:W2:Y:S01]  /*0040*/  LDC.64 R16, c[0x0][0x398] ;  /* 0x0000e600ff107b82 */ /* 0x000ea20000000a00 */
[----:B-1----:R-:W-:-:S06]  /*0050*/  UIMAD UR4, UR4, UR5, URZ ;  /* 0x00000005040472a4 */ /* 0x002fcc000f8e02ff */
[----:B0-----:R-:W-:-:S04]  /*0060*/  VIADD R2, R0, UR4 ;  /* 0x0000000400027c36 */ /* 0x001fc80008000000 */
[----:B--2---:R-:W-:-:S05]  /*0070*/  IMAD.IADD R4, R2, 0x1, R17 ;  /* 0x0000000102047824 */ /* 0x004fca00078e0211 */
[----:B------:R-:W-:-:S13]  /*0080*/  ISETP.GE.AND P0, PT, R4, R16, PT ;  /* 0x000000100400720c */ /* 0x000fda0003f06270 */
[----:B------:R-:W-:Y:S05]  /*0090*/  @P0 EXIT ;  /* 0x000000000000094d */ /* 0x000fea0003800000 */
[----:B------:R-:W0:Y:S01]  /*00a0*/  LDC.64 R14, c[0x0][0x380] ;  /* 0x0000e000ff0e7b82 */ /* 0x000e220000000a00 */
[----:B------:R-:W1:Y:S01]  /*00b0*/  LDCU.64 UR6, c[0x0][0x358] ;  /* 0x00006b00ff0677ac */ /* 0x000e620008000a00 */
[----:B------:R-:W-:Y:S01]  /*00c0*/  IMAD R11, R17, 0x1001, RZ ;  /* 0x00001001110b7824 */ /* 0x000fe200078e02ff */
[----:B------:R-:W2:Y:S01]  /*00d0*/  LDCU UR9, c[0x0][0x3a0] ;  /* 0x00007400ff0977ac */ /* 0x000ea20008000800 */
[----:B------:R-:W3:Y:S02]  /*00e0*/  LDCU UR10, c[0x0][0x398] ;  /* 0x00007300ff0a77ac */ /* 0x000ee40008000800 */
[----:B0-----:R-:W-:-:S05]  /*00f0*/  IMAD.WIDE R14, R11, 0x8, R14 ;  /* 0x000000080b0e7825 */ /* 0x001fca00078e020e */
[----:B-1----:R0:W5:Y:S01]  /*0100*/  LDG.E.64 R12, desc[UR6][R14.64] ;  /* 0x000000060e0c7981 */ /* 0x002162000c1e1b00 */
[----:B------:R-:W-:Y:S01]  /*0110*/  VIADD R3, R4, 0x1 ;  /* 0x0000000104037836 */ /* 0x000fe20000000000 */
[----:B------:R-:W-:Y:S04]  /*0120*/  BSSY.RECONVERGENT B0, `(.L_x_22) ;  /* 0x00000b7000007945 */ /* 0x000fe80003800200 */
[----:B------:R-:W-:-:S13]  /*0130*/  ISETP.GE.AND P0, PT, R3, R16, PT ;  /* 0x000000100300720c */ /* 0x000fda0003f06270 */
[----:B0-23--:R-:W-:Y:S05]  /*0140*/  @P0 BRA `(.L_x_23) ;  /* 0x0000000800d00947 */ /* 0x00dfea0003800000 */
[----:B------:R-:W0:Y:S01]  /*0150*/  LDCU UR8, c[0x0][0x3a0] ;  /* 0x00007400ff0877ac */ /* 0x000e220008000800 */
[----:B------:R-:W-:Y:S01]  /*0160*/  BSSY.RECONVERGENT B1, `(.L_x_24) ;  /* 0x0000045000017945 */ /* 0x000fe20003800200 */
[----:B------:R-:W-:Y:S01]  /*0170*/  ULOP3.LUT UR5, URZ, UR4, URZ, 0x33, !UPT ;  /* 0x00000004ff057292 */ /* 0x000fe2000f8e33ff */
[----:B0-----:R-:W0:Y:S01]  /*0180*/  I2F.U32.RP R8, UR8 ;  /* 0x0000000800087d06 */ /* 0x001e220008209000 */
[----:B------:R-:W-:Y:S02]  /*0190*/  IADD3 R0, PT, PT, R17, UR8, R0 ;  /* 0x0000000811007c10 */ /* 0x000fe4000fffe000 */
[----:B------:R-:W-:Y:S02]  /*01a0*/  VIADDMNMX R5, R3, UR8, R16, !PT ;  /* 0x0000000803057c46 */ /* 0x000fe4000f800110 */
[----:B------:R-:W-:Y:S02]  /*01b0*/  ISETP.NE.U32.AND P3, PT, RZ, UR8, PT ;  /* 0x00000008ff007c0c */ /* 0x000fe4000bf65070 */
[----:B------:R-:W-:-:S04]  /*01c0*/  IADD3 R0, PT, PT, -R0, UR5, R5 ;  /* 0x0000000500007c10 */ /* 0x000fc8000fffe105 */
[C---:B------:R-:W-:Y:S01]  /*01d0*/  ISETP.NE.AND P0, PT, R0.reuse, RZ, PT ;  /* 0x000000ff0000720c */ /* 0x040fe20003f05270 */
[----:B------:R-:W-:Y:S01]  /*01e0*/  VIADD R5, R0, 0xffffffff ;  /* 0xffffffff00057836 */ /* 0x000fe20000000000 */
[----:B0-----:R-:W0:Y:S02]  /*01f0*/  MUFU.RCP R8, R8 ;  /* 0x0000000800087308 */ /* 0x001e240000001000 */
[----:B------:R-:W-:-:S09]  /*0200*/  SEL R30, RZ, 0x1, !P0 ;  /* 0x00000001ff1e7807 */ /* 0x000fd20004000000 */
[----:B------:R-:W-:Y:S01]  /*0210*/  @!P0 IADD3 R5, PT, PT, R0, RZ, RZ ;  /* 0x000000ff00058210 */ /* 0x000fe20007ffe0ff */
[----:B0-----:R-:W-:-:S04]  /*0220*/  VIADD R6, R8, 0xffffffe ;  /* 0x0ffffffe08067836 */ /* 0x001fc80000000000 */
[----:B------:R0:W1:Y:S02]  /*0230*/  F2I.FTZ.U32.TRUNC.NTZ R7, R6 ;  /* 0x0000000600077305 */ /* 0x000064000021f000 */
[----:B0-----:R-:W-:Y:S02]  /*0240*/  IMAD.MOV.U32 R6, RZ, RZ, RZ ;  /* 0x000000ffff067224 */ /* 0x001fe400078e00ff */
[----:B-1----:R-:W-:-:S04]  /*0250*/  IMAD.MOV R9, RZ, RZ, -R7 ;  /* 0x000000ffff097224 */ /* 0x002fc800078e0a07 */
[----:B------:R-:W-:-:S04]  /*0260*/  IMAD R9, R9, UR8, RZ ;  /* 0x0000000809097c24 */ /* 0x000fc8000f8e02ff */
[----:B------:R-:W-:-:S06]  /*0270*/  IMAD.HI.U32 R6, R7, R9, R6 ;  /* 0x0000000907067227 */ /* 0x000fcc00078e0006 */
[----:B------:R-:W-:-:S04]  /*0280*/  IMAD.HI.U32 R7, R6, R5, RZ ;  /* 0x0000000506077227 */ /* 0x000fc800078e00ff */
[----:B------:R-:W-:-:S04]  /*0290*/  IMAD.MOV R0, RZ, RZ, -R7 ;  /* 0x000000ffff007224 */ /* 0x000fc800078e0a07 */
[----:B------:R-:W-:-:S05]  /*02a0*/  IMAD R5, R0, UR8, R5 ;  /* 0x0000000800057c24 */ /* 0x000fca000f8e0205 */
[----:B------:R-:W-:-:S13]  /*02b0*/  ISETP.GE.U32.AND P1, PT, R5, UR8, PT ;  /* 0x0000000805007c0c */ /* 0x000fda000bf26070 */
[----:B------:R-:W-:Y:S02]  /*02c0*/  @P1 VIADD R5, R5, -UR8 ;  /* 0x8000000805051c36 */ /* 0x000fe40008000000 */
[----:B------:R-:W-:-:S03]  /*02d0*/  @P1 VIADD R7, R7, 0x1 ;  /* 0x0000000107071836 */ /* 0x000fc60000000000 */
[----:B------:R-:W-:-:S13]  /*02e0*/  ISETP.GE.U32.AND P2, PT, R5, UR8, PT ;  /* 0x0000000805007c0c */ /* 0x000fda000bf46070 */
[----:B------:R-:W-:Y:S01]  /*02f0*/  @P2 VIADD R7, R7, 0x1 ;  /* 0x0000000107072836 */ /* 0x000fe20000000000 */
[----:B------:R-:W-:-:S05]  /*0300*/  @!P3 LOP3.LUT R7, RZ, UR8, RZ, 0x33, !PT ;  /* 0x00000008ff07bc12 */ /* 0x000fca000f8e33ff */
[----:B------:R-:W-:-:S05]  /*0310*/  IMAD.IADD R30, R30, 0x1, R7 ;  /* 0x000000011e1e7824 */ /* 0x000fca00078e0207 */
[----:B------:R-:W-:-:S04]  /*0320*/  LOP3.LUT R0, R30, 0x3, RZ, 0xc0, !PT ;  /* 0x000000031e007812 */ /* 0x000fc800078ec0ff */
[----:B------:R-:W-:-:S13]  /*0330*/  ISETP.NE.AND P0, PT, R0, 0x3, PT ;  /* 0x000000030000780c */ /* 0x000fda0003f05270 */
[----:B------:R-:W-:Y:S05]  /*0340*/  @!P0 BRA `(.L_x_25) ;  /* 0x0000000000988947 */ /* 0x000fea0003800000 */
[----:B------:R-:W0:Y:S01]  /*0350*/  LDC.64 R8, c[0x0][0x380] ;  /* 0x0000e000ff087b82 */ /* 0x000e220000000a00 */
[----:B------:R-:W-:Y:S01]  /*0360*/  VIADD R0, R30, 0x1 ;  /* 0x000000011e007836 */ /* 0x000fe20000000000 */
[----:B------:R-:W-:Y:S01]  /*0370*/  BSSY.RECONVERGENT B2, `(.L_x_26) ;  /* 0x0000022000027945 */ /* 0x000fe20003800200 */
[----:B------:R-:W-:-:S03]  /*0380*/  IADD3 R11, PT, PT, R2, 0x1, R11 ;  /* 0x00000001020b7810 */ /* 0x000fc60007ffe00b */
[----:B------:R-:W-:-:S04]  /*0390*/  LOP3.LUT R0, R0, 0x3, RZ, 0xc0, !PT ;  /* 0x0000000300007812 */ /* 0x000fc800078ec0ff */
[----:B------:R-:W-:-:S07]  /*03a0*/  IADD3 R3, PT, PT, -R0, RZ, RZ ;  /* 0x000000ff00037210 */ /* 0x000fce0007ffe1ff */
.L_x_29:
[----:B01----:R-:W-:-:S05]  /*03b0*/  IMAD.WIDE R34, R11, 0x8, R8 ;  /* 0x000000080b227825 */ /* 0x003fca00078e0208 */
[----:B------:R-:W2:Y:S01]  /*03c0*/  LDG.E.64 R20, desc[UR6][R34.64] ;  /* 0x0000000622147981 */ /* 0x000ea2000c1e1b00 */
[----:B-----5:R-:W0:Y:S01]  /*03d0*/  MUFU.RCP64H R7, R13 ;  /* 0x0000000d00077308 */ /* 0x020e220000001800 */
[----:B------:R-:W-:Y:S01]  /*03e0*/  IMAD.MOV.U32 R6, RZ, RZ, 0x1 ;  /* 0x00000001ff067424 */ /* 0x000fe200078e00ff */
[----:B------:R-:W-:Y:S01]  /*03f0*/  BSSY.RECONVERGENT B3, `(.L_x_27) ;  /* 0x0000015000037945 */ /* 0x000fe20003800200 */
[----:B------:R-:W-:-:S05]  /*0400*/  VIADD R3, R3, 0x1 ;  /* 0x0000000103037836 */ /* 0x000fca0000000000 */
[----:B------:R-:W-:Y:S01]  /*0410*/  ISETP.NE.AND P1, PT, R3, RZ, PT ;  /* 0x000000ff0300720c */ /* 0x000fe20003f25270 */
[----:B0-----:R-:W-:-:S08]  /*0420*/  DFMA R16, -R12, R6, 1 ;  /* 0x3ff000000c10742b */ /* 0x001fd00000000106 */
[----:B------:R-:W-:-:S08]  /*0430*/  DFMA R16, R16, R16, R16 ;  /* 0x000000101010722b */ /* 0x000fd00000000010 */
[----:B------:R-:W-:-:S08]  /*0440*/  DFMA R16, R6, R16, R6 ;  /* 0x000000100610722b */ /* 0x000fd00000000006 */
[----:B------:R-:W-:-:S08]  /*0450*/  DFMA R6, -R12, R16, 1 ;  /* 0x3ff000000c06742b */ /* 0x000fd00000000110 */
[----:B------:R-:W-:-:S08]  /*0460*/  DFMA R6, R16, R6, R16 ;  /* 0x000000061006722b */ /* 0x000fd00000000010 */
[----:B--2---:R-:W-:Y:S01]  /*0470*/  DMUL R16, R20, R6 ;  /* 0x0000000614107228 */ /* 0x004fe20000000000 */
[----:B------:R-:W-:-:S07]  /*0480*/  FSETP.GEU.AND P2, PT, |R21|, 6.5827683646048100446e-37, PT ;  /* 0x036000001500780b */ /* 0x000fce0003f4e200 */
[----:B------:R-:W-:-:S08]  /*0490*/  DFMA R18, -R12, R16, R20 ;  /* 0x000000100c12722b */ /* 0x000fd00000000114 */
[----:B------:R-:W-:-:S10]  /*04a0*/  DFMA R6, R6, R18, R16 ;  /* 0x000000120606722b */ /* 0x000fd40000000010 */
[----:B------:R-:W-:-:S05]  /*04b0*/  FFMA R0, RZ, R13, R7 ;  /* 0x0000000dff007223 */ /* 0x000fca0000000007 */
[----:B------:R-:W-:-:S13]  /*04c0*/  FSETP.GT.AND P0, PT, |R0|, 1.469367938527859385e-39, PT ;  /* 0x001000000000780b */ /* 0x000fda0003f04200 */
[----:B------:R-:W-:Y:S05]  /*04d0*/  @P0 BRA P2, `(.L_x_28) ;  /* 0x0000000000180947 */ /* 0x000fea0001000000 */
[----:B------:R-:W-:Y:S01]  /*04e0*/  IMAD.MOV.U32 R18, RZ, RZ, R12 ;  /* 0x000000ffff127224 */ /* 0x000fe200078e000c */
[----:B------:R-:W-:Y:S01]  /*04f0*/  MOV R0, 0x520 ;  /* 0x0000052000007802 */ /* 0x000fe20000000f00 */
[----:B------:R-:W-:-:S07]  /*0500*/  IMAD.MOV.U32 R19, RZ, RZ, R13 ;  /* 0x000000ffff137224 */ /* 0x000fce00078e000d */
[----:B------:R-:W-:Y:S05]  /*0510*/  CALL.REL.NOINC `($__internal_0_$__cuda_sm20_div_rn_f64_full) ;  /* 0x0000000800687944 */ /* 0x000fea0003c00000 */
[----:B------:R-:W-:Y:S02]  /*0520*/  IMAD.MOV.U32 R6, RZ, RZ, R24 ;  /* 0x000000ffff067224 */ /* 0x000fe400078e0018 */
[----:B------:R-:W-:-:S07]  /*0530*/  IMAD.MOV.U32 R7, RZ, RZ, R25 ;  /* 0x000000ffff077224 */ /* 0x000fce00078e0019 */
.L_x_28:
[----:B------:R-:W-:Y:S05]  /*0540*/  BSYNC.RECONVERGENT B3 ;  /* 0x0000000000037941 */ /* 0x000fea0003800200 */
.L_x_27:
[----:B------:R1:W-:Y:S01]  /*0550*/  STG.E.64 desc[UR6][R34.64], R6 ;  /* 0x0000000622007986 */ /* 0x0003e2000c101b06 */
[----:B------:R-:W-:Y:S01]  /*0560*/  IADD3 R4, PT, PT, R4, UR9, RZ ;  /* 0x0000000904047c10 */ /* 0x000fe2000fffe0ff */
[----:B------:R-:W-:Y:S01]  /*0570*/  VIADD R11, R11, UR9 ;  /* 0x000000090b0b7c36 */ /* 0x000fe20008000000 */
[----:B------:R-:W-:Y:S06]  /*0580*/  @P1 BRA `(.L_x_29) ;  /* 0xfffffffc00881947 */ /* 0x000fec000383ffff */
[----:B------:R-:W-:Y:S05]  /*0590*/  BSYNC.RECONVERGENT B2 ;  /* 0x0000000000027941 */ /* 0x000fea0003800200 */
.L_x_26:
[----:B------:R-:W-:-:S07]  /*05a0*/  VIADD R3, R4, 0x1 ;  /* 0x0000000104037836 */ /* 0x000fce0000000000 */
.L_x_25:
[----:B------:R-:W-:Y:S05]  /*05b0*/  BSYNC.RECONVERGENT B1 ;  /* 0x0000000000017941 */ /* 0x000fea0003800200 */
.L_x_24:
[----:B------:R-:W0:Y:S01]  /*05c0*/  LDC R4, c[0x0][0x3a0] ;  /* 0x0000e800ff047b82 */ /* 0x000e220000000800 */
[----:B------:R-:W-:-:S07]  /*05d0*/  ISETP.GE.U32.AND P0, PT, R30, 0x3, PT ;  /* 0x000000031e00780c */ /* 0x000fce0003f06070 */
[----:B-1----:R-:W1:Y:S08]  /*05e0*/  LDC R6, c[0x0][0x39c] ;  /* 0x0000e700ff067b82 */ /* 0x002e700000000800 */
[----:B------:R-:W2:Y:S01]  /*05f0*/  LDC.64 R10, c[0x0][0x380] ;  /* 0x0000e000ff0a7b82 */ /* 0x000ea20000000a00 */
[----:B------:R-:W-:Y:S05]  /*0600*/  @!P0 BRA `(.L_x_23) ;  /* 0x0000000400a08947 */ /* 0x000fea0003800000 */
.L_x_38:
[----:B-1----:R-:W-:-:S04]  /*0610*/  IMAD R9, R6, 0x1000, R3 ;  /* 0x0000100006097824 */ /* 0x002fc800078e0203 */
[----:B--2---:R-:W-:-:S05]  /*0620*/  IMAD.WIDE R8, R9, 0x8, R10 ;  /* 0x0000000809087825 */ /* 0x004fca00078e020a */
[----:B------:R-:W2:Y:S01]  /*0630*/  LDG.E.64 R20, desc[UR6][R8.64] ;  /* 0x0000000608147981 */ /* 0x000ea2000c1e1b00 */
[----:B-----5:R-:W1:Y:S01]  /*0640*/  MUFU.RCP64H R17, R13 ;  /* 0x0000000d00117308 */ /* 0x020e620000001800 */
[----:B------:R-:W-:Y:S01]  /*0650*/  IMAD.MOV.U32 R16, RZ, RZ, 0x1 ;  /* 0x00000001ff107424 */ /* 0x000fe200078e00ff */
[----:B------:R-:W-:Y:S05]  /*0660*/  BSSY.RECONVERGENT B1, `(.L_x_30) ;  /* 0x0000013000017945 */ /* 0x000fea0003800200 */
[----:B-1----:R-:W-:-:S08]  /*0670*/  DFMA R18, -R12, R16, 1 ;  /* 0x3ff000000c12742b */ /* 0x002fd00000000110 */
        /* <DEDUP_REMOVED lines=14> */
[----:B0-----:R-:W-:Y:S05]  /*0760*/  CALL.REL.NOINC `($__internal_0_$__cuda_sm20_div_rn_f64_full) ;  /* 0x0000000400d47944 */ /* 0x001fea0003c00000 */
[----:B------:R-:W-:Y:S01]  /*0770*/  MOV R16, R24 ;  /* 0x0000001800107202 */ /* 0x000fe20000000f00 */
[----:B------:R-:W-:-:S07]  /*0780*/  IMAD.MOV.U32 R17, RZ, RZ, R25 ;  /* 0x000000ffff117224 */ /* 0x000fce00078e0019 */
.L_x_31:
[----:B------:R-:W-:Y:S05]  /*0790*/  BSYNC.RECONVERGENT B1 ;  /* 0x0000000000017941 */ /* 0x000fea0003800200 */
.L_x_30:
[----:B0-----:R-:W-:Y:S01]  /*07a0*/  IMAD.WIDE R30, R4, 0x8, R8 ;  /* 0x00000008041e7825 */ /* 0x001fe200078e0208 */
[----:B------:R0:W-:Y:S04]  /*07b0*/  STG.E.64 desc[UR6][R8.64], R16 ;  /* 0x0000001008007986 */ /* 0x0001e8000c101b06 */
[----:B------:R-:W2:Y:S01]  /*07c0*/  LDG.E.64 R20, desc[UR6][R30.64] ;  /* 0x000000061e147981 */ /* 0x000ea2000c1e1b00 */
[----:B------:R-:W1:Y:S01]  /*07d0*/  MUFU.RCP64H R19, R13 ;  /* 0x0000000d00137308 */ /* 0x000e620000001800 */
        /* <DEDUP_REMOVED lines=10> */
[----:B0-----:R-:W-:-:S10]  /*0880*/  DFMA R16, R24, R22, R18 ;  /* 0x000000161810722b */ /* 0x001fd40000000012 */
        /* <DEDUP_REMOVED lines=9> */
.L_x_33:
[----:B------:R-:W-:Y:S05]  /*0920*/  BSYNC.RECONVERGENT B1 ;  /* 0x0000000000017941 */ /* 0x000fea0003800200 */
.L_x_32:
[----:B------:R-:W-:Y:S01]  /*0930*/  IMAD.WIDE R8, R4, 0x8, R30 ;  /* 0x0000000804087825 */ /* 0x000fe200078e021e */
[----:B------:R0:W-:Y:S04]  /*0940*/  STG.E.64 desc[UR6][R30.64], R16 ;  /* 0x000000101e007986 */ /* 0x0001e8000c101b06 */
[----:B------:R-:W2:Y:S01]  /*0950*/  LDG.E.64 R20, desc[UR6][R8.64] ;  /* 0x0000000608147981 */ /* 0x000ea2000c1e1b00 */
[----:B------:R-:W1:Y:S01]  /*0960*/  MUFU.RCP64H R19, R13 ;  /* 0x0000000d00137308 */ /* 0x000e620000001800 */
[----:B------:R-:W-:Y:S01]  /*0970*/  MOV R18, 0x1 ;  /* 0x0000000100127802 */ /* 0x000fe20000000f00 */
        /* <DEDUP_REMOVED lines=19> */
.L_x_35:
[----:B------:R-:W-:Y:S05]  /*0ab0*/  BSYNC.RECONVERGENT B1 ;  /* 0x0000000000017941 */ /* 0x000fea0003800200 */
.L_x_34:
[----:B------:R-:W-:Y:S01]  /*0ac0*/  IMAD.WIDE R30, R4, 0x8, R8 ;  /* 0x00000008041e7825 */ /* 0x000fe200078e0208 */
        /* <DEDUP_REMOVED lines=18> */
[----:B------:R-:W-:Y:S02]  /*0bf0*/  MOV R19, R13 ;  /* 0x0000000d00137202 */ /* 0x000fe40000000f00 */
[----:B------:R-:W-:-:S07]  /*0c00*/  MOV R0, 0xc20 ;  /* 0x00000c2000007802 */ /* 0x000fce0000000f00 */
[----:B------:R-:W-:Y:S05]  /*0c10*/  CALL.REL.NOINC `($__internal_0_$__cuda_sm20_div_rn_f64_full) ;  /* 0x0000000000a87944 */ /* 0x000fea0003c00000 */
[----:B------:R-:W-:Y:S02]  /*0c20*/  IMAD.MOV.U32 R8, RZ, RZ, R24 ;  /* 0x000000ffff087224 */ /* 0x000fe400078e0018 */
[----:B------:R-:W-:-:S07]  /*0c30*/  IMAD.MOV.U32 R9, RZ, RZ, R25 ;  /* 0x000000ffff097224 */ /* 0x000fce00078e0019 */
.L_x_37:
[----:B------:R-:W-:Y:S05]  /*0c40*/  BSYNC.RECONVERGENT B1 ;  /* 0x0000000000017941 */ /* 0x000fea0003800200 */
.L_x_36:
[----:B------:R3:W-:Y:S01]  /*0c50*/  STG.E.64 desc[UR6][R30.64], R8 ;  /* 0x000000081e007986 */ /* 0x0007e2000c101b06 */
[----:B------:R-:W-:-:S05]  /*0c60*/  IMAD R3, R4, 0x4, R3 ;  /* 0x0000000404037824 */ /* 0x000fca00078e0203 */
[----:B------:R-:W-:-:S13]  /*0c70*/  ISETP.GE.AND P0, PT, R3, UR10, PT ;  /* 0x0000000a03007c0c */ /* 0x000fda000bf06270 */
[----:B---3--:R-:W-:Y:S05]  /*0c80*/  @!P0 BRA `(.L_x_38) ;  /* 0xfffffff800608947 */ /* 0x008fea000383ffff */
.L_x_23:
[----:B------:R-:W-:Y:S05]  /*0c90*/  BSYNC.RECONVERGENT B0 ;  /* 0x0000000000007941 */ /* 0x000fea0003800200 */
.L_x_22:
[----:B------:R-:W-:-:S13]  /*0ca0*/  ISETP.NE.AND P0, PT, R2, RZ, PT ;  /* 0x000000ff0200720c */ /* 0x000fda0003f05270 */
[----:B------:R-:W-:Y:S05]  /*0cb0*/  @P0 EXIT ;  /* 0x000000000000094d */ /* 0x000fea0003800000 */
[----:B------:R-:W3:Y:S08]  /*0cc0*/  LDC R3, c[0x0][0x39c] ;  /* 0x0000e700ff037b82 */ /* 0x000ef00000000800 */
[----:B0-----:R-:W3:Y:S02]  /*0cd0*/  LDC.64 R4, c[0x0][0x388] ;  /* 0x0000e200ff047b82 */ /* 0x001ee40000000a00 */
[----:B---3--:R-:W-:-:S05]  /*0ce0*/  IMAD.WIDE R4, R3, 0x8, R4 ;  /* 0x0000000803047825 */ /* 0x008fca00078e0204 */
[----:B------:R-:W3:Y:S01]  /*0cf0*/  LDG.E.64 R20, desc[UR6][R4.64] ;  /* 0x0000000604147981 */ /* 0x000ee2000c1e1b00 */
[----:B-----5:R-:W1:Y:S01]  /*0d00*/  MUFU.RCP64H R3, R13 ;  /* 0x0000000d00037308 */ /* 0x020e620000001800 */
[----:B------:R-:W-:-:S06]  /*0d10*/  IMAD.MOV.U32 R2, RZ, RZ, 0x1 ;  /* 0x00000001ff027424 */ /* 0x000fcc00078e00ff */
[----:B-1----:R-:W-:-:S08]  /*0d20*/  DFMA R6, -R12, R2, 1 ;  /* 0x3ff000000c06742b */ /* 0x002fd00000000102 */
[----:B------:R-:W-:-:S08]  /*0d30*/  DFMA R6, R6, R6, R6 ;  /* 0x000000060606722b */ /* 0x000fd00000000006 */
[----:B------:R-:W-:-:S08]  /*0d40*/  DFMA R6, R2, R6, R2 ;  /* 0x000000060206722b */ /* 0x000fd00000000002 */
[----:B------:R-:W-:-:S08]  /*0d50*/  DFMA R2, -R12, R6, 1 ;  /* 0x3ff000000c02742b */ /* 0x000fd00000000106 */
[----:B------:R-:W-:-:S08]  /*0d60*/  DFMA R8, R6, R2, R6 ;  /* 0x000000020608722b */ /* 0x000fd00000000006 */
[----:B---3--:R-:W-:Y:S01]  /*0d70*/  DMUL R2, R8, R20 ;  /* 0x0000001408027228 */ /* 0x008fe20000000000 */
        /* <DEDUP_REMOVED lines=9> */
[----:B--2---:R-:W-:Y:S05]  /*0e10*/  CALL.REL.NOINC `($__internal_0_$__cuda_sm20_div_rn_f64_full) ;  /* 0x0000000000287944 */ /* 0x004fea0003c00000 */
[----:B------:R-:W-:Y:S01]  /*0e20*/  MOV R2, R24 ;  /* 0x0000001800027202 */ /* 0x000fe20000000f00 */
[----:B------:R-:W-:-:S07]  /*0e30*/  IMAD.MOV.U32 R3, RZ, RZ, R25 ;  /* 0x000000ffff037224 */ /* 0x000fce00078e0019 */
.L_x_39:
[----:B------:R-:W0:Y:S01]  /*0e40*/  LDC R7, c[0x0][0x39c] ;  /* 0x0000e700ff077b82 */ /* 0x000e220000000800 */
[----:B------:R-:W-:-:S07]  /*0e50*/  IMAD.MOV.U32 R6, RZ, RZ, 0x0 ;  /* 0x00000000ff067424 */ /* 0x000fce00078e00ff */
[----:B------:R-:W0:Y:S02]  /*0e60*/  LDC.64 R4, c[0x0][0x390] ;  /* 0x0000e400ff047b82 */ /* 0x000e240000000a00 */
[----:B0-----:R-:W-:-:S04]  /*0e70*/  IMAD.WIDE R4, R7, 0x8, R4 ;  /* 0x0000000807047825 */ /* 0x001fc800078e0204 */
[----:B------:R-:W-:Y:S01]  /*0e80*/  IMAD.MOV.U32 R7, RZ, RZ, 0x3ff00000 ;  /* 0x3ff00000ff077424 */ /* 0x000fe200078e00ff */
[----:B------:R-:W-:Y:S04]  /*0e90*/  STG.E.64 desc[UR6][R4.64], R2 ;  /* 0x0000000204007986 */ /* 0x000fe8000c101b06 */
[----:B------:R-:W-:Y:S01]  /*0ea0*/  STG.E.64 desc[UR6][R14.64], R6 ;  /* 0x000000060e007986 */ /* 0x000fe2000c101b06 */
[----:B------:R-:W-:Y:S05]  /*0eb0*/  EXIT ;  /* 0x000000000000794d */ /* 0x000fea0003800000 */
        .weak           $__internal_0_$__cuda_sm20_div_rn_f64_full
        .type           $__internal_0_$__cuda_sm20_div_rn_f64_full,@function
        .size           $__internal_0_$__cuda_sm20_div_rn_f64_full,(.L_x_46 - $__internal_0_$__cuda_sm20_div_rn_f64_full)
$__internal_0_$__cuda_sm20_div_rn_f64_full:
[C---:B------:R-:W-:Y:S01]  /*0ec0*/  FSETP.GEU.AND P0, PT, |R19|.reuse, 1.469367938527859385e-39, PT ;  /* 0x001000001300780b */ /* 0x040fe20003f0e200 */
[----:B------:R-:W-:Y:S01]  /*0ed0*/  IMAD.MOV.U32 R24, RZ, RZ, 0x1 ;  /* 0x00000001ff187424 */ /* 0x000fe200078e00ff */
[----:B------:R-:W-:Y:S01]  /*0ee0*/  LOP3.LUT R16, R19, 0x800fffff, RZ, 0xc0, !PT ;  /* 0x800fffff13107812 */ /* 0x000fe200078ec0ff */
[----:B------:R-:W-:Y:S01]  /*0ef0*/  IMAD.MOV.U32 R5, RZ, RZ, 0x1ca00000 ;  /* 0x1ca00000ff057424 */ /* 0x000fe200078e00ff */
[C---:B------:R-:W-:Y:S01]  /*0f00*/  FSETP.GEU.AND P3, PT, |R21|.reuse, 1.469367938527859385e-39, PT ;  /* 0x001000001500780b */ /* 0x040fe20003f6e200 */
[----:B------:R-:W-:Y:S01]  /*0f10*/  BSSY.RECONVERGENT B4, `(.L_x_40) ;  /* 0x0000052000047945 */ /* 0x000fe20003800200 */
[----:B------:R-:W-:Y:S01]  /*0f20*/  LOP3.LUT R17, R16, 0x3ff00000, RZ, 0xfc, !PT ;  /* 0x3ff0000010117812 */ /* 0x000fe200078efcff */
[----:B------:R-:W-:Y:S01]  /*0f30*/  IMAD.MOV.U32 R16, RZ, RZ, R18 ;  /* 0x000000ffff107224 */ /* 0x000fe200078e0012 */
[----:B------:R-:W-:Y:S02]  /*0f40*/  LOP3.LUT R7, R21, 0x7ff00000, RZ, 0xc0, !PT ;  /* 0x7ff0000015077812 */ /* 0x000fe400078ec0ff */
[----:B------:R-:W-:-:S03]  /*0f50*/  LOP3.LUT R32, R19, 0x7ff00000, RZ, 0xc0, !PT ;  /* 0x7ff0000013207812 */ /* 0x000fc600078ec0ff */
[----:B------:R-:W-:Y:S01]  /*0f60*/  @!P0 DMUL R16, R18, 8.98846567431157953865e+307 ;  /* 0x7fe0000012108828 */ /* 0x000fe20000000000 */
[----:B------:R-:W-:-:S03]  /*0f70*/  ISETP.GE.U32.AND P2, PT, R7, R32, PT ;  /* 0x000000200700720c */ /* 0x000fc60003f46070 */
[----:B------:R-:W-:Y:S01]  /*0f80*/  @!P3 LOP3.LUT R22, R19, 0x7ff00000, RZ, 0xc0, !PT ;  /* 0x7ff000001316b812 */ /* 0x000fe200078ec0ff */
[----:B------:R-:W-:Y:S01]  /*0f90*/  @!P3 IMAD.MOV.U32 R28, RZ, RZ, RZ ;  /* 0x000000ffff1cb224 */ /* 0x000fe200078e00ff */
[----:B------:R-:W0:Y:S01]  /*0fa0*/  MUFU.RCP64H R25, R17 ;  /* 0x0000001100197308 */ /* 0x000e220000001800 */
[----:B------:R-:W-:Y:S02]  /*0fb0*/  SEL R23, R5, 0x63400000, !P2 ;  /* 0x6340000005177807 */ /* 0x000fe40005000000 */
[----:B------:R-:W-:Y:S02]  /*0fc0*/  @!P3 ISETP.GE.U32.AND P4, PT, R7, R22, PT ;  /* 0x000000160700b20c */ /* 0x000fe40003f86070 */
[----:B------:R-:W-:Y:S02]  /*0fd0*/  LOP3.LUT R23, R23, 0x800fffff, R21, 0xf8, !PT ;  /* 0x800fffff17177812 */ /* 0x000fe400078ef815 */
[----:B------:R-:W-:Y:S01]  /*0fe0*/  @!P0 LOP3.LUT R32, R17, 0x7ff00000, RZ, 0xc0, !PT ;  /* 0x7ff0000011208812 */ /* 0x000fe200078ec0ff */
[----:B0-----:R-:W-:-:S08]  /*0ff0*/  DFMA R26, R24, -R16, 1 ;  /* 0x3ff00000181a742b */ /* 0x001fd00000000810 */
[----:B------:R-:W-:-:S08]  /*1000*/  DFMA R26, R26, R26, R26 ;  /* 0x0000001a1a1a722b */ /* 0x000fd0000000001a */
[----:B------:R-:W-:Y:S01]  /*1010*/  DFMA R26, R24, R26, R24 ;  /* 0x0000001a181a722b */ /* 0x000fe20000000018 */
[----:B------:R-:W-:-:S04]  /*1020*/  @!P3 SEL R25, R5, 0x63400000, !P4 ;  /* 0x634000000519b807 */ /* 0x000fc80006000000 */
[----:B------:R-:W-:-:S03]  /*1030*/  @!P3 LOP3.LUT R22, R25, 0x80000000, R21, 0xf8, !PT ;  /* 0x800000001916b812 */ /* 0x000fc600078ef815 */
[----:B------:R-:W-:Y:S01]  /*1040*/  DFMA R24, R26, -R16, 1 ;  /* 0x3ff000001a18742b */ /* 0x000fe20000000810 */
[----:B------:R-:W-:Y:S02]  /*1050*/  @!P3 LOP3.LUT R29, R22, 0x100000, RZ, 0xfc, !PT ;  /* 0x00100000161db812 */ /* 0x000fe400078efcff */
[----:B------:R-:W-:-:S05]  /*1060*/  MOV R22, R20 ;  /* 0x0000001400167202 */ /* 0x000fca0000000f00 */
[----:B------:R-:W-:Y:S02]  /*1070*/  DFMA R24, R26, R24, R26 ;  /* 0x000000181a18722b */ /* 0x000fe4000000001a */
[----:B------:R-:W-:-:S08]  /*1080*/  @!P3 DFMA R22, R22, 2, -R28 ;  /* 0x400000001616b82b */ /* 0x000fd0000000081c */
[----:B------:R-:W-:Y:S02]  /*1090*/  DMUL R26, R24, R22 ;  /* 0x00000016181a7228 */ /* 0x000fe40000000000 */
[----:B------:R-:W-:-:S05]  /*10a0*/  @!P3 LOP3.LUT R7, R23, 0x7ff00000, RZ, 0xc0, !PT ;  /* 0x7ff000001707b812 */ /* 0x000fca00078ec0ff */
[----:B------:R-:W-:Y:S01]  /*10b0*/  VIADD R33, R7, 0xffffffff ;  /* 0xffffffff07217836 */ /* 0x000fe20000000000 */
[----:B------:R-:W-:-:S04]  /*10c0*/  DFMA R28, R26, -R16, R22 ;  /* 0x800000101a1c722b */ /* 0x000fc80000000016 */
[----:B------:R-:W-:Y:S01]  /*10d0*/  ISETP.GT.U32.AND P0, PT, R33, 0x7feffffe, PT ;  /* 0x7feffffe2100780c */ /* 0x000fe20003f04070 */
[----:B------:R-:W-:-:S03]  /*10e0*/  VIADD R33, R32, 0xffffffff ;  /* 0xffffffff20217836 */ /* 0x000fc60000000000 */
[----:B------:R-:W-:Y:S02]  /*10f0*/  DFMA R28, R24, R28, R26 ;  /* 0x0000001c181c722b */ /* 0x000fe4000000001a */
[----:B------:R-:W-:-:S13]  /*1100*/  ISETP.GT.U32.OR P0, PT, R33, 0x7feffffe, P0 ;  /* 0x7feffffe2100780c */ /* 0x000fda0000704470 */
[----:B------:R-:W-:Y:S05]  /*1110*/  @P0 BRA `(.L_x_41) ;  /* 0x0000000000700947 */ /* 0x000fea0003800000 */
[----:B------:R-:W-:Y:S02]  /*1120*/  LOP3.LUT R20, R21, 0x7ff00000, RZ, 0xc0, !PT ;  /* 0x7ff0000015147812 */ /* 0x000fe400078ec0ff */
[----:B------:R-:W-:-:S04]  /*1130*/  LOP3.LUT R7, R19, 0x7ff00000, RZ, 0xc0, !PT ;  /* 0x7ff0000013077812 */ /* 0x000fc800078ec0ff */
[CC--:B------:R-:W-:Y:S02]  /*1140*/  VIADDMNMX R21, R20.reuse, -R7.reuse, 0xb9600000, !PT ;  /* 0xb960000014157446 */ /* 0x0c0fe40007800907 */
[----:B------:R-:W-:Y:S02]  /*1150*/  ISETP.GE.U32.AND P0, PT, R20, R7, PT ;  /* 0x000000071400720c */ /* 0x000fe40003f06070 */
[----:B------:R-:W-:Y:S02]  /*1160*/  VIMNMX R21, PT, PT, R21, 0x46a00000, PT ;  /* 0x46a0000015157848 */ /* 0x000fe40003fe0100 */
[----:B------:R-:W-:-:S05]  /*1170*/  SEL R20, R5, 0x63400000, !P0 ;  /* 0x6340000005147807 */ /* 0x000fca0004000000 */
[----:B------:R-:W-:Y:S02]  /*1180*/  IMAD.IADD R5, R21, 0x1, -R20 ;  /* 0x0000000115057824 */ /* 0x000fe400078e0a14 */
[----:B------:R-:W-:Y:S02]  /*1190*/  IMAD.MOV.U32 R20, RZ, RZ, RZ ;  /* 0x000000ffff147224 */ /* 0x000fe400078e00ff */
[----:B------:R-:W-:-:S06]  /*11a0*/  VIADD R21, R5, 0x7fe00000 ;  /* 0x7fe0000005157836 */ /* 0x000fcc0000000000 */
[----:B------:R-:W-:-:S10]  /*11b0*/  DMUL R24, R28, R20 ;  /* 0x000000141c187228 */ /* 0x000fd40000000000 */
[----:B------:R-:W-:-:S13]  /*11c0*/  FSETP.GTU.AND P0, PT, |R25|, 1.469367938527859385e-39, PT ;  /* 0x001000001900780b */ /* 0x000fda0003f0c200 */
[----:B------:R-:W-:Y:S05]  /*11d0*/  @P0 BRA `(.L_x_42) ;  /* 0x0000000000940947 */ /* 0x000fea0003800000 */
[----:B------:R-:W-:Y:S01]  /*11e0*/  DFMA R16, R28, -R16, R22 ;  /* 0x800000101c10722b */ /* 0x000fe20000000016 */
[----:B------:R-:W-:-:S09]  /*11f0*/  MOV R20, RZ ;  /* 0x000000ff00147202 */ /* 0x000fd20000000f00 */
[C---:B------:R-:W-:Y:S02]  /*1200*/  FSETP.NEU.AND P0, PT, R17.reuse, RZ, PT ;  /* 0x000000ff1100720b */ /* 0x040fe40003f0d000 */
[----:B------:R-:W-:-:S04]  /*1210*/  LOP3.LUT R19, R17, 0x80000000, R19, 0x48, !PT ;  /* 0x8000000011137812 */ /* 0x000fc800078e4813 */
[----:B------:R-:W-:-:S07]  /*1220*/  LOP3.LUT R21, R19, R21, RZ, 0xfc, !PT ;  /* 0x0000001513157212 */ /* 0x000fce00078efcff */
[----:B------:R-:W-:Y:S05]  /*1230*/  @!P0 BRA `(.L_x_42) ;  /* 0x00000000007c8947 */ /* 0x000fea0003800000 */
[----:B------:R-:W-:Y:S01]  /*1240*/  IMAD.MOV R17, RZ, RZ, -R5 ;  /* 0x000000ffff117224 */ /* 0x000fe200078e0a05 */
[----:B------:R-:W-:Y:S01]  /*1250*/  DMUL.RP R20, R28, R20 ;  /* 0x000000141c147228 */ /* 0x000fe20000008000 */
[----:B------:R-:W-:Y:S01]  /*1260*/  IMAD.MOV.U32 R16, RZ, RZ, RZ ;  /* 0x000000ffff107224 */ /* 0x000fe200078e00ff */
[----:B------:R-:W-:-:S05]  /*1270*/  IADD3 R5, PT, PT, -R5, -0x43300000, RZ ;  /* 0xbcd0000005057810 */ /* 0x000fca0007ffe1ff */
[----:B------:R-:W-:-:S03]  /*1280*/  DFMA R16, R24, -R16, R28 ;  /* 0x800000101810722b */ /* 0x000fc6000000001c */
[----:B------:R-:W-:-:S07]  /*1290*/  LOP3.LUT R19, R21, R19, RZ, 0x3c, !PT ;  /* 0x0000001315137212 */ /* 0x000fce00078e3cff */
[----:B------:R-:W-:-:S04]  /*12a0*/  FSETP.NEU.AND P0, PT, |R17|, R5, PT ;  /* 0x000000051100720b */ /* 0x000fc80003f0d200 */
[----:B------:R-:W-:Y:S02]  /*12b0*/  FSEL R24, R20, R24, !P0 ;  /* 0x0000001814187208 */ /* 0x000fe40004000000 */
[----:B------:R-:W-:Y:S01]  /*12c0*/  FSEL R25, R19, R25, !P0 ;  /* 0x0000001913197208 */ /* 0x000fe20004000000 */
[----:B------:R-:W-:Y:S06]  /*12d0*/  BRA `(.L_x_42) ;  /* 0x0000000000547947 */ /* 0x000fec0003800000 */
.L_x_41:
[----:B------:R-:W-:-:S14]  /*12e0*/  DSETP.NAN.AND P0, PT, R20, R20, PT ;  /* 0x000000141400722a */ /* 0x000fdc0003f08000 */
[----:B------:R-:W-:Y:S05]  /*12f0*/  @P0 BRA `(.L_x_43) ;  /* 0x0000000000440947 */ /* 0x000fea0003800000 */
[----:B------:R-:W-:-:S14]  /*1300*/  DSETP.NAN.AND P0, PT, R18, R18, PT ;  /* 0x000000121200722a */ /* 0x000fdc0003f08000 */
[----:B------:R-:W-:Y:S05]  /*1310*/  @P0 BRA `(.L_x_44) ;  /* 0x0000000000300947 */ /* 0x000fea0003800000 */
[----:B------:R-:W-:Y:S01]  /*1320*/  ISETP.NE.AND P0, PT, R7, R32, PT ;  /* 0x000000200700720c */ /* 0x000fe20003f05270 */
[----:B------:R-:W-:Y:S02]  /*1330*/  IMAD.MOV.U32 R24, RZ, RZ, 0x0 ;  /* 0x00000000ff187424 */ /* 0x000fe400078e00ff */
[----:B------:R-:W-:-:S10]  /*1340*/  IMAD.MOV.U32 R25, RZ, RZ, -0x80000 ;  /* 0xfff80000ff197424 */ /* 0x000fd400078e00ff */
[----:B------:R-:W-:Y:S05]  /*1350*/  @!P0 BRA `(.L_x_42) ;  /* 0x0000000000348947 */ /* 0x000fea0003800000 */
[----:B------:R-:W-:Y:S02]  /*1360*/  ISETP.NE.AND P0, PT, R7, 0x7ff00000, PT ;  /* 0x7ff000000700780c */ /* 0x000fe40003f05270 */
[----:B------:R-:W-:Y:S02]  /*1370*/  LOP3.LUT R25, R21, 0x80000000, R19, 0x48, !PT ;  /* 0x8000000015197812 */ /* 0x000fe400078e4813 */
[----:B------:R-:W-:-:S13]  /*1380*/  ISETP.EQ.OR P0, PT, R32, RZ, !P0 ;  /* 0x000000ff2000720c */ /* 0x000fda0004702670 */
[----:B------:R-:W-:Y:S01]  /*1390*/  @P0 LOP3.LUT R5, R25, 0x7ff00000, RZ, 0xfc, !PT ;  /* 0x7ff0000019050812 */ /* 0x000fe200078efcff */
[----:B------:R-:W-:Y:S02]  /*13a0*/  @!P0 IMAD.MOV.U32 R24, RZ, RZ, RZ ;  /* 0x000000ffff188224 */ /* 0x000fe400078e00ff */
[----:B------:R-:W-:Y:S01]  /*13b0*/  @P0 IMAD.MOV.U32 R24, RZ, RZ, RZ ;  /* 0x000000ffff180224 */ /* 0x000fe200078e00ff */
[----:B------:R-:W-:Y:S01]  /*13c0*/  @P0 MOV R25, R5 ;  /* 0x0000000500190202 */ /* 0x000fe20000000f00 */
[----:B------:R-:W-:Y:S06]  /*13d0*/  BRA `(.L_x_42) ;  /* 0x0000000000147947 */ /* 0x000fec0003800000 */
.L_x_44:
[----:B------:R-:W-:Y:S01]  /*13e0*/  LOP3.LUT R25, R19, 0x80000, RZ, 0xfc, !PT ;  /* 0x0008000013197812 */ /* 0x000fe200078efcff */
[----:B------:R-:W-:Y:S01]  /*13f0*/  IMAD.MOV.U32 R24, RZ, RZ, R18 ;  /* 0x000000ffff187224 */ /* 0x000fe200078e0012 */
[----:B------:R-:W-:Y:S06]  /*1400*/  BRA `(.L_x_42) ;  /* 0x0000000000087947 */ /* 0x000fec0003800000 */
.L_x_43:
[----:B------:R-:W-:Y:S01]  /*1410*/  LOP3.LUT R25, R21, 0x80000, RZ, 0xfc, !PT ;  /* 0x0008000015197812 */ /* 0x000fe200078efcff */
[----:B------:R-:W-:-:S07]  /*1420*/  IMAD.MOV.U32 R24, RZ, RZ, R20 ;  /* 0x000000ffff187224 */ /* 0x000fce00078e0014 */
.L_x_42:
[----:B------:R-:W-:Y:S05]  /*1430*/  BSYNC.RECONVERGENT B4 ;  /* 0x0000000000047941 */ /* 0x000fea0003800200 */
.L_x_40:
[----:B------:R-:W-:Y:S02]  /*1440*/  IMAD.MOV.U32 R16, RZ, RZ, R0 ;  /* 0x000000ffff107224 */ /* 0x000fe400078e0000 */
[----:B------:R-:W-:-:S04]  /*1450*/  IMAD.MOV.U32 R17, RZ, RZ, 0x0 ;  /* 0x00000000ff117424 */ /* 0x000fc800078e00ff */
[----:B------:R-:W-:Y:S05]  /*1460*/  RET.REL.NODEC R16 `(_Z15division_kernelPdS_S_iii) ;  /* 0xffffffe810e47950 */ /* 0x000fea0003c3ffff */
.L_x_45:
        /* <DEDUP_REMOVED lines=9> */
.L_x_46:


//--------------------- .nv.shared.reserved.0     --------------------------
	.section	.nv.shared.reserved.0,"aw",@nobits
	.weak		__nv_reservedSMEM_offset_0_alias
	.size		__nv_reservedSMEM_offset_0_alias, 0, 64
	.other		__nv_reservedSMEM_offset_0_alias,@"STO_CUDA_RESERVED_SHARED STV_DEFAULT"
__nv_reservedSMEM_offset_0_alias:
	.zero		0
	.zero		64


//--------------------- .nv.constant0._Z13jordan_kernelPdS_S_iii --------------------------
	.section	.nv.constant0._Z13jordan_kernelPdS_S_iii,"a",@progbits
	.sectionflags	@""
	.align	4
.nv.constant0._Z13jordan_kernelPdS_S_iii:
	.zero		932


//--------------------- .nv.constant0._Z18elimination_kernelPdS_S_iii --------------------------
	.section	.nv.constant0._Z18elimination_kernelPdS_S_iii,"a",@progbits
	.sectionflags	@""
	.align	4
.nv.constant0._Z18elimination_kernelPdS_S_iii:
	.zero		932


//--------------------- .nv.constant0._Z15division_kernelPdS_S_iii --------------------------
	.section	.nv.constant0._Z15division_kernelPdS_S_iii,"a",@progbits
	.sectionflags	@""
	.align	4
.nv.constant0._Z15division_kernelPdS_S_iii:
	.zero		932


//--------------------- SYMBOLS --------------------------

	.type		.nv.reservedSmem.offset0,@object
	.size		.nv.reservedSmem.offset0,0x4
